def attn_fwd(
    Q,
    K,
    V,
    Out,
    Lse,
    sm_scale,
    stride_qz,
    stride_qh,
    stride_qm,
    stride_qk,
    stride_kz,
    stride_kh,
    stride_kn,
    stride_kk,
    stride_vz,
    stride_vh,
    stride_vn,
    stride_vk,
    stride_oz,
    stride_oh,
    stride_om,
    stride_ok,
    seqlen_q,
    seqlen_k,
    BLOCK_M: tl.constexpr,
    BLOCK_N: tl.constexpr,
    HEAD_DIM: tl.constexpr,
    CAUSAL: tl.constexpr,
):
    start_m = tl.program_id(0)
    off_hz = tl.program_id(1)
    q_off = off_hz * stride_qh
    k_off = off_hz * stride_kh
    v_off = off_hz * stride_vh
    offs_m = start_m * BLOCK_M + tl.arange(0, BLOCK_M)
    offs_d = tl.arange(0, HEAD_DIM)
    offs_n = tl.arange(0, BLOCK_N)
    q_ptrs = Q + q_off + offs_m[:, None] * stride_qm + offs_d[None, :] * stride_qk
    k_ptrs = K + k_off + offs_d[:, None] * stride_kk + offs_n[None, :] * stride_kn
    v_ptrs = V + v_off + offs_n[:, None] * stride_vn + offs_d[None, :] * stride_vk
    m_i = tl.full([BLOCK_M], float("-inf"), dtype=tl.float32)
    l_i = tl.zeros([BLOCK_M], dtype=tl.float32) + 1.0
    acc = tl.zeros([BLOCK_M, HEAD_DIM], dtype=tl.float32)
    q = tl.load(q_ptrs)
    acc, l_i, m_i = _attn_fwd_inner(
        acc,
        l_i,
        m_i,
        q,
        k_ptrs,
        v_ptrs,
        sm_scale,
        stride_kn,
        stride_vn,
        start_m,
        seqlen_k,
        BLOCK_M,
        BLOCK_N,
        HEAD_DIM,
        CAUSAL,
    )
    acc = acc / l_i[:, None]
    lse = m_i + tl.math.log2(l_i) / 1.4426950408889634
    o_ptrs = (
        Out
        + off_hz * stride_oh
        + offs_m[:, None] * stride_om
        + offs_d[None, :] * stride_ok
    )
    tl.store(o_ptrs, acc.to(Out.dtype.element_ty))
    tl.store(Lse + off_hz * seqlen_q + offs_m, lse)

# config = {"BLOCK_M": 64, "BLOCK_N": 64, "HEAD_DIM": 32, "arch": "sm_80", "causal": false, "dtype": "bf16", "num_stages": 2, "num_warps": 8}
# arch = sm_80


// ===== COMPILED SASS (sm_80) =====

	.target	sm_80

	.elftype	@"ET_EXEC"


//--------------------- .note.nv.tkinfo           --------------------------
	.section	.note.nv.tkinfo,"",@"SHT_NOTE"
	.sectionflags	@"SHF_NOTE_NV_TKINFO"
	.tkinfo
        /*0018*/ 	.word	0x00000002
        /*0030*/ 	.string	""
        /*0030*/ 	.string	"ptxas"
        /*0030*/ 	.string	"Cuda compilation tools, release 13.0, V13.0.88"
        /*0030*/ 	.string	"Build cuda_13.0.r13.0/compiler.36424714_0"
        /*0030*/ 	.string	"-v  -suppress-debug-info  -lineinfo  -arch sm_80 "



//--------------------- .note.nv.cuinfo           --------------------------
	.section	.note.nv.cuinfo,"",@"SHT_NOTE"
	.sectionflags	@"SHF_NOTE_NV_CUINFO"
        /*0018*/ 	.short	0x0002
        /*001a*/ 	.short	0x0050
        /*001c*/ 	.short	0x0082
	.zero		2


//--------------------- .nv.info                  --------------------------
	.section	.nv.info,"",@"SHT_CUDA_INFO"
	.align	4


	//----- nvinfo : EIATTR_REGCOUNT
	.align		4
        /*0000*/ 	.byte	0x04, 0x2f
        /*0002*/ 	.short	(.L_2 - .L_1)
	.align		4
.L_1:
        /*0004*/ 	.word	index@(attn_fwd)
        /*0008*/ 	.word	0x00000080


	//----- nvinfo : EIATTR_FRAME_SIZE
	.align		4
.L_2:
        /*000c*/ 	.byte	0x04, 0x11
        /*000e*/ 	.short	(.L_4 - .L_3)
	.align		4
.L_3:
        /*0010*/ 	.word	index@(attn_fwd)
        /*0014*/ 	.word	0x00000000


	//----- nvinfo : EIATTR_MIN_STACK_SIZE
	.align		4
.L_4:
        /*0018*/ 	.byte	0x04, 0x12
        /*001a*/ 	.short	(.L_6 - .L_5)
	.align		4
.L_5:
        /*001c*/ 	.word	index@(attn_fwd)
        /*0020*/ 	.word	0x00000000
.L_6:


//--------------------- .nv.info.attn_fwd         --------------------------
	.section	.nv.info.attn_fwd,"",@"SHT_CUDA_INFO"
	.sectionflags	@""
	.align	4


	//----- nvinfo : EIATTR_CUDA_API_VERSION
	.align		4
        /*0000*/ 	.byte	0x04, 0x37
        /*0002*/ 	.short	(.L_8 - .L_7)
.L_7:
        /*0004*/ 	.word	0x00000082


	//----- nvinfo : EIATTR_SW2861232_WAR
	.align		4
.L_8:
        /*0008*/ 	.byte	0x01, 0x35
	.zero		2


	//----- nvinfo : EIATTR_PARAM_CBANK
	.align		4
        /*000c*/ 	.byte	0x04, 0x0a
        /*000e*/ 	.short	(.L_10 - .L_9)
	.align		4
.L_9:
        /*0010*/ 	.word	index@(.nv.constant0.attn_fwd)
        /*0014*/ 	.short	0x0160
        /*0016*/ 	.short	0x0088


	//----- nvinfo : EIATTR_CBANK_PARAM_SIZE
	.align		4
.L_10:
        /*0018*/ 	.byte	0x03, 0x19
        /*001a*/ 	.short	0x0088


	//----- nvinfo : EIATTR_KPARAM_INFO
	.align		4
        /*001c*/ 	.byte	0x04, 0x17
        /*001e*/ 	.short	(.L_12 - .L_11)
.L_11:
        /*0020*/ 	.word	0x00000000
        /*0024*/ 	.short	0x0019
        /*0026*/ 	.short	0x0080
        /*0028*/ 	.byte	0x00, 0xf4, 0x21, 0x00


	//----- nvinfo : EIATTR_KPARAM_INFO
	.align		4
.L_12:
        /*002c*/ 	.byte	0x04, 0x17
        /*002e*/ 	.short	(.L_14 - .L_13)
.L_13:
        /*0030*/ 	.word	0x00000000
        /*0034*/ 	.short	0x0018
        /*0036*/ 	.short	0x0078
        /*0038*/ 	.byte	0x00, 0xf4, 0x21, 0x00


	//----- nvinfo : EIATTR_KPARAM_INFO
	.align		4
.L_14:
        /*003c*/ 	.byte	0x04, 0x17
        /*003e*/ 	.short	(.L_16 - .L_15)
.L_15:
        /*0040*/ 	.word	0x00000000
        /*0044*/ 	.short	0x0017
        /*0046*/ 	.short	0x0070
        /*0048*/ 	.byte	0x00, 0xf0, 0x11, 0x00


	//----- nvinfo : EIATTR_KPARAM_INFO
	.align		4
.L_16:
        /*004c*/ 	.byte	0x04, 0x17
        /*004e*/ 	.short	(.L_18 - .L_17)
.L_17:
        /*0050*/ 	.word	0x00000000
        /*0054*/ 	.short	0x0016
        /*0056*/ 	.short	0x006c
        /*0058*/ 	.byte	0x00, 0xf0, 0x11, 0x00


	//----- nvinfo : EIATTR_KPARAM_INFO
	.align		4
.L_18:
        /*005c*/ 	.byte	0x04, 0x17
        /*005e*/ 	.short	(.L_20 - .L_19)
.L_19:
        /*0060*/ 	.word	0x00000000
        /*0064*/ 	.short	0x0015
        /*0066*/ 	.short	0x0068
        /*0068*/ 	.byte	0x00, 0xf0, 0x11, 0x00


	//----- nvinfo : EIATTR_KPARAM_INFO
	.align		4
.L_20:
        /*006c*/ 	.byte	0x04, 0x17
        /*006e*/ 	.short	(.L_22 - .L_21)
.L_21:
        /*0070*/ 	.word	0x00000000
        /*0074*/ 	.short	0x0014
        /*0076*/ 	.short	0x0064
        /*0078*/ 	.byte	0x00, 0xf0, 0x11, 0x00


	//----- nvinfo : EIATTR_KPARAM_INFO
	.align		4
.L_22:
        /*007c*/ 	.byte	0x04, 0x17
        /*007e*/ 	.short	(.L_24 - .L_23)
.L_23:
        /*0080*/ 	.word	0x00000000
        /*0084*/ 	.short	0x0013
        /*0086*/ 	.short	0x0060
        /*0088*/ 	.byte	0x00, 0xf0, 0x11, 0x00


	//----- nvinfo : EIATTR_KPARAM_INFO
	.align		4
.L_24:
        /*008c*/ 	.byte	0x04, 0x17
        /*008e*/ 	.short	(.L_26 - .L_25)
.L_25:
        /*0090*/ 	.word	0x00000000
        /*0094*/ 	.short	0x0012
        /*0096*/ 	.short	0x005c
        /*0098*/ 	.byte	0x00, 0xf0, 0x11, 0x00


	//----- nvinfo : EIATTR_KPARAM_INFO
	.align		4
.L_26:
        /*009c*/ 	.byte	0x04, 0x17
        /*009e*/ 	.short	(.L_28 - .L_27)
.L_27:
        /*00a0*/ 	.word	0x00000000
        /*00a4*/ 	.short	0x0011
        /*00a6*/ 	.short	0x0058
        /*00a8*/ 	.byte	0x00, 0xf0, 0x11, 0x00


	//----- nvinfo : EIATTR_KPARAM_INFO
	.align		4
.L_28:
        /*00ac*/ 	.byte	0x04, 0x17
        /*00ae*/ 	.short	(.L_30 - .L_29)
.L_29:
        /*00b0*/ 	.word	0x00000000
        /*00b4*/ 	.short	0x0010
        /*00b6*/ 	.short	0x0054
        /*00b8*/ 	.byte	0x00, 0xf0, 0x11, 0x00


	//----- nvinfo : EIATTR_KPARAM_INFO
	.align		4
.L_30:
        /*00bc*/ 	.byte	0x04, 0x17
        /*00be*/ 	.short	(.L_32 - .L_31)
.L_31:
        /*00c0*/ 	.word	0x00000000
        /*00c4*/ 	.short	0x000f
        /*00c6*/ 	.short	0x0050
        /*00c8*/ 	.byte	0x00, 0xf0, 0x11, 0x00


	//----- nvinfo : EIATTR_KPARAM_INFO
	.align		4
.L_32:
        /*00cc*/ 	.byte	0x04, 0x17
        /*00ce*/ 	.short	(.L_34 - .L_33)
.L_33:
        /*00d0*/ 	.word	0x00000000
        /*00d4*/ 	.short	0x000e
        /*00d6*/ 	.short	0x004c
        /*00d8*/ 	.byte	0x00, 0xf0, 0x11, 0x00


	//----- nvinfo : EIATTR_KPARAM_INFO
	.align		4
.L_34:
        /*00dc*/ 	.byte	0x04, 0x17
        /*00de*/ 	.short	(.L_36 - .L_35)
.L_35:
        /*00e0*/ 	.word	0x00000000
        /*00e4*/ 	.short	0x000d
        /*00e6*/ 	.short	0x0048
        /*00e8*/ 	.byte	0x00, 0xf0, 0x11, 0x00


	//----- nvinfo : EIATTR_KPARAM_INFO
	.align		4
.L_36:
        /*00ec*/ 	.byte	0x04, 0x17
        /*00ee*/ 	.short	(.L_38 - .L_37)
.L_37:
        /*00f0*/ 	.word	0x00000000
        /*00f4*/ 	.short	0x000c
        /*00f6*/ 	.short	0x0044
        /*00f8*/ 	.byte	0x00, 0xf0, 0x11, 0x00


	//----- nvinfo : EIATTR_KPARAM_INFO
	.align		4
.L_38:
        /*00fc*/ 	.byte	0x04, 0x17
        /*00fe*/ 	.short	(.L_40 - .L_39)
.L_39:
        /*0100*/ 	.word	0x00000000
        /*0104*/ 	.short	0x000b
        /*0106*/ 	.short	0x0040
        /*0108*/ 	.byte	0x00, 0xf0, 0x11, 0x00


	//----- nvinfo : EIATTR_KPARAM_INFO
	.align		4
.L_40:
        /*010c*/ 	.byte	0x04, 0x17
        /*010e*/ 	.short	(.L_42 - .L_41)
.L_41:
        /*0110*/ 	.word	0x00000000
        /*0114*/ 	.short	0x000a
        /*0116*/ 	.short	0x003c
        /*0118*/ 	.byte	0x00, 0xf0, 0x11, 0x00


	//----- nvinfo : EIATTR_KPARAM_INFO
	.align		4
.L_42:
        /*011c*/ 	.byte	0x04, 0x17
        /*011e*/ 	.short	(.L_44 - .L_43)
.L_43:
        /*0120*/ 	.word	0x00000000
        /*0124*/ 	.short	0x0009
        /*0126*/ 	.short	0x0038
        /*0128*/ 	.byte	0x00, 0xf0, 0x11, 0x00


	//----- nvinfo : EIATTR_KPARAM_INFO
	.align		4
.L_44:
        /*012c*/ 	.byte	0x04, 0x17
        /*012e*/ 	.short	(.L_46 - .L_45)
.L_45:
        /*0130*/ 	.word	0x00000000
        /*0134*/ 	.short	0x0008
        /*0136*/ 	.short	0x0034
        /*0138*/ 	.byte	0x00, 0xf0, 0x11, 0x00


	//----- nvinfo : EIATTR_KPARAM_INFO
	.align		4
.L_46:
        /*013c*/ 	.byte	0x04, 0x17
        /*013e*/ 	.short	(.L_48 - .L_47)
.L_47:
        /*0140*/ 	.word	0x00000000
        /*0144*/ 	.short	0x0007
        /*0146*/ 	.short	0x0030
        /*0148*/ 	.byte	0x00, 0xf0, 0x11, 0x00


	//----- nvinfo : EIATTR_KPARAM_INFO
	.align		4
.L_48:
        /*014c*/ 	.byte	0x04, 0x17
        /*014e*/ 	.short	(.L_50 - .L_49)
.L_49:
        /*0150*/ 	.word	0x00000000
        /*0154*/ 	.short	0x0006
        /*0156*/ 	.short	0x002c
        /*0158*/ 	.byte	0x00, 0xf0, 0x11, 0x00


	//----- nvinfo : EIATTR_KPARAM_INFO
	.align		4
.L_50:
        /*015c*/ 	.byte	0x04, 0x17
        /*015e*/ 	.short	(.L_52 - .L_51)
.L_51:
        /*0160*/ 	.word	0x00000000
        /*0164*/ 	.short	0x0005
        /*0166*/ 	.short	0x0028
        /*0168*/ 	.byte	0x00, 0xf0, 0x11, 0x00


	//----- nvinfo : EIATTR_KPARAM_INFO
	.align		4
.L_52:
        /*016c*/ 	.byte	0x04, 0x17
        /*016e*/ 	.short	(.L_54 - .L_53)
.L_53:
        /*0170*/ 	.word	0x00000000
        /*0174*/ 	.short	0x0004
        /*0176*/ 	.short	0x0020
        /*0178*/ 	.byte	0x00, 0xf4, 0x21, 0x00


	//----- nvinfo : EIATTR_KPARAM_INFO
	.align		4
.L_54:
        /*017c*/ 	.byte	0x04, 0x17
        /*017e*/ 	.short	(.L_56 - .L_55)
.L_55:
        /*0180*/ 	.word	0x00000000
        /*0184*/ 	.short	0x0003
        /*0186*/ 	.short	0x0018
        /*0188*/ 	.byte	0x00, 0xf4, 0x21, 0x00


	//----- nvinfo : EIATTR_KPARAM_INFO
	.align		4
.L_56:
        /*018c*/ 	.byte	0x04, 0x17
        /*018e*/ 	.short	(.L_58 - .L_57)
.L_57:
        /*0190*/ 	.word	0x00000000
        /*0194*/ 	.short	0x0002
        /*0196*/ 	.short	0x0010
        /*0198*/ 	.byte	0x00, 0xf4, 0x21, 0x00


	//----- nvinfo : EIATTR_KPARAM_INFO
	.align		4
.L_58:
        /*019c*/ 	.byte	0x04, 0x17
        /*019e*/ 	.short	(.L_60 - .L_59)
.L_59:
        /*01a0*/ 	.word	0x00000000
        /*01a4*/ 	.short	0x0001
        /*01a6*/ 	.short	0x0008
        /*01a8*/ 	.byte	0x00, 0xf4, 0x21, 0x00


	//----- nvinfo : EIATTR_KPARAM_INFO
	.align		4
.L_60:
        /*01ac*/ 	.byte	0x04, 0x17
        /*01ae*/ 	.short	(.L_62 - .L_61)
.L_61:
        /*01b0*/ 	.word	0x00000000
        /*01b4*/ 	.short	0x0000
        /*01b6*/ 	.short	0x0000
        /*01b8*/ 	.byte	0x00, 0xf4, 0x21, 0x00


	//----- nvinfo : EIATTR_MAXREG_COUNT
	.align		4
.L_62:
        /*01bc*/ 	.byte	0x03, 0x1b
        /*01be*/ 	.short	0x00ff


	//----- nvinfo : EIATTR_NUM_BARRIERS
	.align		4
        /*01c0*/ 	.byte	0x02, 0x4c
        /*01c2*/ 	.byte	0x01
	.zero		1


	//----- nvinfo : EIATTR_MERCURY_ISA_VERSION
	.align		4
        /*01c4*/ 	.byte	0x03, 0x5f
        /*01c6*/ 	.short	0x0000


	//----- nvinfo : EIATTR_COOP_GROUP_MASK_REGIDS
	.align		4
        /*01c8*/ 	.byte	0x04, 0x29
        /*01ca*/ 	.short	(.L_64 - .L_63)


	//   ....[0]....
.L_63:
        /*01cc*/ 	.word	0xffffffff


	//   ....[1]....
        /*01d0*/ 	.word	0xffffffff


	//   ....[2]....
        /*01d4*/ 	.word	0xffffffff


	//   ....[3]....
        /*01d8*/ 	.word	0xffffffff


	//   ....[4]....
        /*01dc*/ 	.word	0xffffffff


	//   ....[5]....
        /*01e0*/ 	.word	0xffffffff


	//   ....[6]....
        /*01e4*/ 	.word	0xffffffff


	//   ....[7]....
        /*01e8*/ 	.word	0xffffffff


	//----- nvinfo : EIATTR_COOP_GROUP_INSTR_OFFSETS
	.align		4
.L_64:
        /*01ec*/ 	.byte	0x04, 0x28
        /*01ee*/ 	.short	(.L_66 - .L_65)


	//   ....[0]....
.L_65:
        /*01f0*/ 	.word	0x00001320


	//   ....[1]....
        /*01f4*/ 	.word	0x00001360


	//   ....[2]....
        /*01f8*/ 	.word	0x00001380


	//   ....[3]....
        /*01fc*/ 	.word	0x000013a0


	//   ....[4]....
        /*0200*/ 	.word	0x00001f40


	//   ....[5]....
        /*0204*/ 	.word	0x00001f50


	//   ....[6]....
        /*0208*/ 	.word	0x00001fd0


	//   ....[7]....
        /*020c*/ 	.word	0x00001ff0


	//----- nvinfo : EIATTR_EXIT_INSTR_OFFSETS
	.align		4
.L_66:
        /*0210*/ 	.byte	0x04, 0x1c
        /*0212*/ 	.short	(.L_68 - .L_67)


	//   ....[0]....
.L_67:
        /*0214*/ 	.word	0x00002ec0


	//   ....[1]....
        /*0218*/ 	.word	0x00002f60


	//----- nvinfo : EIATTR_REQNTID
	.align		4
.L_68:
        /*021c*/ 	.byte	0x04, 0x10
        /*021e*/ 	.short	(.L_70 - .L_69)
.L_69:
        /*0220*/ 	.word	0x00000100
        /*0224*/ 	.word	0x00000001
        /*0228*/ 	.word	0x00000001
.L_70:


//--------------------- .nv.callgraph             --------------------------
	.section	.nv.callgraph,"",@"SHT_CUDA_CALLGRAPH"
	.align	4
	.sectionentsize	8
	.align		4
        /*0000*/ 	.word	0x00000000
	.align		4
        /*0004*/ 	.word	0xffffffff
	.align		4
        /*0008*/ 	.word	0x00000000
	.align		4
        /*000c*/ 	.word	0xfffffffe
	.align		4
        /*0010*/ 	.word	0x00000000
	.align		4
        /*0014*/ 	.word	0xfffffffd
	.align		4
        /*0018*/ 	.word	0x00000000
	.align		4
        /*001c*/ 	.word	0xfffffffc


//--------------------- .nv.rel.action            --------------------------
	.section	.nv.rel.action,"",@"SHT_CUDA_RELOCINFO"
	.align	8
	.sectionentsize	8
        /*0000*/ 	.byte	0x73, 0x00, 0x00, 0x00, 0x00, 0x00, 0x00, 0x00, 0x00, 0x00, 0x00, 0x11, 0x25, 0x00, 0x05, 0x36


//--------------------- .nv.constant4             --------------------------
	.section	.nv.constant4,"a",@progbits
	.align	8
	.align		8
.nv.constant4:
        /*0000*/ 	.dword	_$_str


//--------------------- .nv.constant0.attn_fwd    --------------------------
	.section	.nv.constant0.attn_fwd,"a",@progbits
	.sectionflags	@""
	.align	4
.nv.constant0.attn_fwd:
	.zero		488


//--------------------- .text.attn_fwd            --------------------------
	.section	.text.attn_fwd,"ax",@progbits
	.sectioninfo	@"SHI_REGISTERS=128"
	.align	128
        .global         attn_fwd
        .type           attn_fwd,@function
        .size           attn_fwd,(.L_x_3 - attn_fwd)
        .other          attn_fwd,@"STO_CUDA_ENTRY STV_DEFAULT"
attn_fwd:
.text.attn_fwd:
[----:B------:R-:W-:Y:S02]  /*0000*/  MOV R1, c[0x0][0x28] ;  /* 0x00000a0000017a02 */ /* 0x000fe40000000f00 */
[----:B------:R-:W0:Y:S01]  /*0010*/  S2R R121, SR_TID.X ;  /* 0x0000000000797919 */ /* 0x000e220000002100 */
[----:B------:R-:W-:Y:S01]  /*0020*/  MOV R13, c[0x0][0x198] ;  /* 0x00006600000d7a02 */ /* 0x000fe20000000f00 */
[----:B------:R-:W-:Y:S02]  /*0030*/  ULDC.64 UR4, c[0x0][0x118] ;  /* 0x0000460000047ab9 */ /* 0x000fe40000000a00 */
[----:B------:R-:W1:Y:S04]  /*0040*/  S2R R3, SR_CTAID.X ;  /* 0x0000000000037919 */ /* 0x000e680000002500 */
[----:B------:R-:W2:Y:S01]  /*0050*/  S2R R124, SR_CTAID.Y ;  /* 0x00000000007c7919 */ /* 0x000ea20000002600 */
[----:B0-----:R-:W-:Y:S02]  /*0060*/  LOP3.LUT R14, R121, 0x3f, RZ, 0xc0, !PT ;  /* 0x0000003f790e7812 */ /* 0x001fe400078ec0ff */
[----:B------:R-:W-:-:S02]  /*0070*/  SHF.R.U32.HI R120, RZ, 0x6, R121 ;  /* 0x00000006ff787819 */ /* 0x000fc40000011679 */
[----:B-1----:R-:W-:Y:S02]  /*0080*/  LEA R118, R3, R14, 0x6 ;  /* 0x0000000e03767211 */ /* 0x002fe400078e30ff */
[----:B------:R-:W-:Y:S01]  /*0090*/  SGXT.U32 R120, R120, 0x2 ;  /* 0x000000027878781a */ /* 0x000fe20000000000 */
[----:B--2---:R-:W-:Y:S02]  /*00a0*/  IMAD R0, R124, c[0x0][0x190], RZ ;  /* 0x000064007c007a24 */ /* 0x004fe400078e02ff */
[----:B------:R-:W-:Y:S02]  /*00b0*/  IMAD R3, R118, c[0x0][0x194], RZ ;  /* 0x0000650076037a24 */ /* 0x000fe400078e02ff */
[----:B------:R-:W-:Y:S01]  /*00c0*/  IMAD R4, R120, c[0x0][0x198], RZ ;  /* 0x0000660078047a24 */ /* 0x000fe200078e02ff */
[C---:B------:R-:W-:Y:S01]  /*00d0*/  SHF.L.U32 R2, R0.reuse, 0x1, RZ ;  /* 0x0000000100027819 */ /* 0x040fe200000006ff */
[----:B------:R-:W-:Y:S01]  /*00e0*/  IMAD.HI R0, R0, 0x2, RZ ;  /* 0x0000000200007827 */ /* 0x000fe200078e02ff */
[----:B------:R-:W-:-:S02]  /*00f0*/  SHF.L.U32 R5, R3, 0x1, RZ ;  /* 0x0000000103057819 */ /* 0x000fc400000006ff */
[----:B------:R-:W-:Y:S01]  /*0100*/  LEA R8, R13, R4, 0x2 ;  /* 0x000000040d087211 */ /* 0x000fe200078e10ff */
[----:B------:R-:W-:Y:S01]  /*0110*/  IMAD.HI R3, R3, 0x2, RZ ;  /* 0x0000000203037827 */ /* 0x000fe200078e02ff */
[----:B------:R-:W-:Y:S02]  /*0120*/  IADD3 R21, P0, P1, R5, c[0x0][0x160], R2 ;  /* 0x0000580005157a10 */ /* 0x000fe4000791e002 */
[----:B------:R-:W-:Y:S02]  /*0130*/  LEA R5, R13, R8, 0x2 ;  /* 0x000000080d057211 */ /* 0x000fe400078e10ff */
[----:B------:R-:W-:Y:S02]  /*0140*/  IADD3.X R23, R3, c[0x0][0x164], R0, P0, P1 ;  /* 0x0000590003177a10 */ /* 0x000fe400007e2400 */
[----:B------:R-:W-:Y:S02]  /*0150*/  LEA R2, P0, R4, R21, 0x1 ;  /* 0x0000001504027211 */ /* 0x000fe400078008ff */
[----:B------:R-:W-:-:S02]  /*0160*/  LEA R0, R13, R5, 0x2 ;  /* 0x000000050d007211 */ /* 0x000fc400078e10ff */
[----:B------:R-:W-:Y:S02]  /*0170*/  LEA R6, P1, R5, R21, 0x1 ;  /* 0x0000001505067211 */ /* 0x000fe400078208ff */
[----:B------:R-:W-:Y:S02]  /*0180*/  LEA.HI.X.SX32 R3, R4, R23, 0x1, P0 ;  /* 0x0000001704037211 */ /* 0x000fe400000f0eff */
[C---:B------:R-:W-:Y:S02]  /*0190*/  LEA R4, P0, R8.reuse, R21, 0x1 ;  /* 0x0000001508047211 */ /* 0x040fe400078008ff */
[----:B------:R-:W-:Y:S01]  /*01a0*/  LEA R11, R13, R0, 0x2 ;  /* 0x000000000d0b7211 */ /* 0x000fe200078e10ff */
[----:B------:R0:W2:Y:S01]  /*01b0*/  LDG.E.U16 R17, [R2.64] ;  /* 0x0000000402117981 */ /* 0x0000a2000c1e1500 */
[-C--:B------:R-:W-:Y:S02]  /*01c0*/  LEA.HI.X.SX32 R7, R5, R23.reuse, 0x1, P1 ;  /* 0x0000001705077211 */ /* 0x080fe400008f0eff */
[----:B------:R-:W-:-:S02]  /*01d0*/  LEA.HI.X.SX32 R5, R8, R23, 0x1, P0 ;  /* 0x0000001708057211 */ /* 0x000fc400000f0eff */
[C---:B------:R-:W-:Y:S01]  /*01e0*/  LEA R8, P0, R0.reuse, R21, 0x1 ;  /* 0x0000001500087211 */ /* 0x040fe200078008ff */
[----:B------:R1:W3:Y:S01]  /*01f0*/  LDG.E.U16 R19, [R6.64] ;  /* 0x0000000406137981 */ /* 0x0002e2000c1e1500 */
[C---:B------:R-:W-:Y:S02]  /*0200*/  LEA R15, R13.reuse, R11, 0x2 ;  /* 0x0000000b0d0f7211 */ /* 0x040fe400078e10ff */
[----:B------:R-:W-:Y:S01]  /*0210*/  LEA.HI.X.SX32 R9, R0, R23, 0x1, P0 ;  /* 0x0000001700097211 */ /* 0x000fe200000f0eff */
[----:B------:R4:W5:Y:S01]  /*0220*/  LDG.E.U16 R18, [R4.64] ;  /* 0x0000000404127981 */ /* 0x000962000c1e1500 */
[----:B------:R-:W-:Y:S02]  /*0230*/  LEA R0, R13, R15, 0x2 ;  /* 0x0000000f0d007211 */ /* 0x000fe400078e10ff */
[-C--:B------:R-:W-:Y:S01]  /*0240*/  LEA R10, P0, R11, R21.reuse, 0x1 ;  /* 0x000000150b0a7211 */ /* 0x080fe200078008ff */
[----:B------:R1:W5:Y:S01]  /*0250*/  LDG.E.U16 R20, [R8.64] ;  /* 0x0000000408147981 */ /* 0x000362000c1e1500 */
[----:B------:R-:W-:-:S02]  /*0260*/  LEA R12, P1, R0, R21, 0x1 ;  /* 0x00000015000c7211 */ /* 0x000fc400078208ff */
[----:B------:R-:W-:Y:S02]  /*0270*/  LEA R16, R13, R0, 0x2 ;  /* 0x000000000d107211 */ /* 0x000fe400078e10ff */
[-C--:B------:R-:W-:Y:S02]  /*0280*/  LEA.HI.X.SX32 R11, R11, R23.reuse, 0x1, P0 ;  /* 0x000000170b0b7211 */ /* 0x080fe400000f0eff */
[----:B------:R-:W-:Y:S02]  /*0290*/  LEA.HI.X.SX32 R13, R0, R23, 0x1, P1 ;  /* 0x00000017000d7211 */ /* 0x000fe400008f0eff */
[CC--:B0-----:R-:W-:Y:S02]  /*02a0*/  LEA R2, P0, R15.reuse, R21.reuse, 0x1 ;  /* 0x000000150f027211 */ /* 0x0c1fe400078008ff */
[----:B-1----:R-:W-:Y:S01]  /*02b0*/  LEA R6, P1, R16, R21, 0x1 ;  /* 0x0000001510067211 */ /* 0x002fe200078208ff */
[----:B------:R-:W5:Y:S01]  /*02c0*/  LDG.E.U16 R11, [R10.64] ;  /* 0x000000040a0b7981 */ /* 0x000f62000c1e1500 */
[----:B------:R-:W-:-:S02]  /*02d0*/  LEA.HI.X.SX32 R3, R15, R23, 0x1, P0 ;  /* 0x000000170f037211 */ /* 0x000fc400000f0eff */
[----:B------:R-:W-:Y:S01]  /*02e0*/  LEA.HI.X.SX32 R7, R16, R23, 0x1, P1 ;  /* 0x0000001710077211 */ /* 0x000fe200008f0eff */
[----:B------:R-:W5:Y:S04]  /*02f0*/  LDG.E.U16 R13, [R12.64] ;  /* 0x000000040c0d7981 */ /* 0x000f68000c1e1500 */
[----:B------:R-:W5:Y:S04]  /*0300*/  LDG.E.U16 R2, [R2.64] ;  /* 0x0000000402027981 */ /* 0x000f68000c1e1500 */
[----:B------:R-:W5:Y:S01]  /*0310*/  LDG.E.U16 R6, [R6.64] ;  /* 0x0000000406067981 */ /* 0x000f62000c1e1500 */
[----:B------:R-:W-:-:S02]  /*0320*/  LOP3.LUT R22, R121, 0xc0, RZ, 0xc0, !PT ;  /* 0x000000c079167812 */ /* 0x000fc400078ec0ff */
[----:B------:R-:W-:Y:S02]  /*0330*/  SHF.L.U32 R122, R121, 0x1, RZ ;  /* 0x00000001797a7819 */ /* 0x000fe400000006ff */
[----:B----4-:R-:W-:-:S04]  /*0340*/  SHF.R.U32.HI R5, RZ, 0x2, R22 ;  /* 0x00000002ff057819 */ /* 0x010fc80000011616 */
[----:B------:R-:W-:-:S04]  /*0350*/  LOP3.LUT R0, R5, 0x1fe, R122, 0x78, !PT ;  /* 0x000001fe05007812 */ /* 0x000fc800078e787a */
[----:B------:R-:W-:Y:S02]  /*0360*/  LOP3.LUT R117, R0, 0x40, RZ, 0x3c, !PT ;  /* 0x0000004000757812 */ /* 0x000fe400078e3cff */
[----:B------:R-:W-:-:S04]  /*0370*/  MOV R4, c[0x0][0x1d0] ;  /* 0x0000740000047a02 */ /* 0x000fc80000000f00 */
[----:B------:R-:W-:Y:S01]  /*0380*/  ISETP.GE.AND P0, PT, R4, 0x1, PT ;  /* 0x000000010400780c */ /* 0x000fe20003f06270 */
[----:B------:R-:W-:Y:S01]  /*0390*/  CS2R R32, SRZ ;  /* 0x0000000000207805 */ /* 0x000fe2000001ff00 */
[----:B------:R-:W-:Y:S01]  /*03a0*/  MOV R36, 0xff800000 ;  /* 0xff80000000247802 */ /* 0x000fe20000000f00 */
[----:B------:R-:W-:Y:S01]  /*03b0*/  CS2R R34, SRZ ;  /* 0x0000000000227805 */ /* 0x000fe2000001ff00 */
[----:B------:R-:W-:Y:S01]  /*03c0*/  MOV R4, 0x3f800000 ;  /* 0x3f80000000047802 */ /* 0x000fe20000000f00 */
[----:B------:R-:W-:Y:S01]  /*03d0*/  CS2R R22, SRZ ;  /* 0x0000000000167805 */ /* 0x000fe2000001ff00 */
[----:B------:R-:W-:Y:S01]  /*03e0*/  MOV R8, 0x3f800000 ;  /* 0x3f80000000087802 */ /* 0x000fe20000000f00 */
[----:B------:R-:W-:Y:S01]  /*03f0*/  CS2R R24, SRZ ;  /* 0x0000000000187805 */ /* 0x000fe2000001ff00 */
[----:B------:R-:W-:Y:S01]  /*0400*/  MOV R39, 0xff800000 ;  /* 0xff80000000277802 */ /* 0x000fe20000000f00 */
[----:B------:R-:W-:Y:S01]  /*0410*/  CS2R R26, SRZ ;  /* 0x00000000001a7805 */ /* 0x000fe2000001ff00 */
[----:B------:R-:W-:Y:S01]  /*0420*/  CS2R R40, SRZ ;  /* 0x0000000000287805 */ /* 0x000fe2000001ff00 */
[----:B------:R-:W-:Y:S01]  /*0430*/  CS2R R42, SRZ ;  /* 0x00000000002a7805 */ /* 0x000fe2000001ff00 */
[----:B------:R-:W-:-:S02]  /*0440*/  SHF.L.U32 R125, R121, 0x6, RZ ;  /* 0x00000006797d7819 */ /* 0x000fc400000006ff */
[----:B------:R-:W-:Y:S01]  /*0450*/  SHF.L.U32 R123, R121, 0x3, RZ ;  /* 0x00000003797b7819 */ /* 0x000fe200000006ff */
[----:B--2---:R-:W-:Y:S04]  /*0460*/  STS.U16 [R0], R17 ;  /* 0x0000001100007388 */ /* 0x004fe80000000400 */
[----:B---3--:R-:W-:Y:S04]  /*0470*/  STS.U16 [R0+0x400], R19 ;  /* 0x0004001300007388 */ /* 0x008fe80000000400 */
[----:B-----5:R-:W-:Y:S04]  /*0480*/  STS.U16 [R0+0x800], R11 ;  /* 0x0008000b00007388 */ /* 0x020fe80000000400 */
[----:B------:R-:W-:Y:S04]  /*0490*/  STS.U16 [R0+0xc00], R13 ;  /* 0x000c000d00007388 */ /* 0x000fe80000000400 */
[----:B------:R-:W-:Y:S04]  /*04a0*/  STS.U16 [R117+0x200], R18 ;  /* 0x0002001275007388 */ /* 0x000fe80000000400 */
[----:B------:R-:W-:Y:S04]  /*04b0*/  STS.U16 [R117+0xa00], R2 ;  /* 0x000a000275007388 */ /* 0x000fe80000000400 */
[----:B------:R-:W-:Y:S04]  /*04c0*/  STS.U16 [R117+0xe00], R6 ;  /* 0x000e000675007388 */ /* 0x000fe80000000400 */
[----:B------:R0:W-:Y:S02]  /*04d0*/  STS.U16 [R117+0x600], R20 ;  /* 0x0006001475007388 */ /* 0x0001e40000000400 */
[----:B0-----:R-:W-:Y:S01]  /*04e0*/  CS2R R20, SRZ ;  /* 0x0000000000147805 */ /* 0x001fe2000001ff00 */
[----:B------:R-:W-:Y:S05]  /*04f0*/  @!P0 BRA `(.L_x_0) ;  /* 0x00001c7000008947 */ /* 0x000fea0003800000 */
[----:B------:R-:W-:Y:S01]  /*0500*/  IMAD R14, R14, c[0x0][0x1b4], RZ ;  /* 0x00006d000e0e7a24 */ /* 0x000fe200078e02ff */
[----:B------:R-:W-:Y:S01]  /*0510*/  LOP3.LUT R8, R123, 0x30, RZ, 0xc0, !PT ;  /* 0x000000307b087812 */ /* 0x000fe200078ec0ff */
[----:B------:R-:W-:Y:S01]  /*0520*/  IMAD R2, R124, c[0x0][0x1b0], RZ ;  /* 0x00006c007c027a24 */ /* 0x000fe200078e02ff */
[----:B------:R-:W-:Y:S01]  /*0530*/  LOP3.LUT R116, R125, 0x400, RZ, 0xc0, !PT ;  /* 0x000004007d747812 */ /* 0x000fe200078ec0ff */
[C---:B------:R-:W-:Y:S01]  /*0540*/  IMAD.HI R5, R14.reuse, 0x2, RZ ;  /* 0x000000020e057827 */ /* 0x040fe200078e02ff */
[----:B------:R-:W-:Y:S01]  /*0550*/  SHF.L.U32 R6, R14, 0x1, RZ ;  /* 0x000000010e067819 */ /* 0x000fe200000006ff */
[----:B------:R-:W-:Y:S01]  /*0560*/  CS2R R32, SRZ ;  /* 0x0000000000207805 */ /* 0x000fe2000001ff00 */
[C---:B------:R-:W-:Y:S01]  /*0570*/  SHF.L.U32 R3, R2.reuse, 0x1, RZ ;  /* 0x0000000102037819 */ /* 0x040fe200000006ff */
[----:B------:R-:W-:Y:S01]  /*0580*/  IMAD.HI R4, R2, 0x2, RZ ;  /* 0x0000000202047827 */ /* 0x000fe200078e02ff */
[----:B------:R-:W-:Y:S01]  /*0590*/  MOV R14, c[0x0][0x1b8] ;  /* 0x00006e00000e7a02 */ /* 0x000fe20000000f00 */
[----:B------:R-:W-:Y:S01]  /*05a0*/  CS2R R34, SRZ ;  /* 0x0000000000227805 */ /* 0x000fe2000001ff00 */
[----:B------:R-:W-:Y:S01]  /*05b0*/  IADD3 R82, P0, P1, R6, c[0x0][0x170], R3 ;  /* 0x00005c0006527a10 */ /* 0x000fe2000791e003 */
[----:B------:R-:W-:Y:S01]  /*05c0*/  IMAD R2, R124, c[0x0][0x1a0], RZ ;  /* 0x000068007c027a24 */ /* 0x000fe200078e02ff */
[----:B------:R-:W-:Y:S01]  /*05d0*/  LOP3.LUT R3, R121, 0x1f, RZ, 0xc0, !PT ;  /* 0x0000001f79037812 */ /* 0x000fe200078ec0ff */
[----:B------:R-:W-:Y:S01]  /*05e0*/  IMAD R7, R120, c[0x0][0x1b8], RZ ;  /* 0x00006e0078077a24 */ /* 0x000fe200078e02ff */
[----:B------:R-:W-:Y:S01]  /*05f0*/  IADD3.X R12, R5, c[0x0][0x174], R4, P0, P1 ;  /* 0x00005d00050c7a10 */ /* 0x000fe200007e2404 */
[----:B------:R-:W-:Y:S01]  /*0600*/  CS2R R20, SRZ ;  /* 0x0000000000147805 */ /* 0x000fe2000001ff00 */
[----:B------:R-:W-:Y:S01]  /*0610*/  LOP3.LUT R5, R121, 0x7, RZ, 0xc0, !PT ;  /* 0x0000000779057812 */ /* 0x000fe200078ec0ff */
[----:B------:R-:W-:Y:S01]  /*0620*/  IMAD R4, R3, c[0x0][0x1a8], RZ ;  /* 0x00006a0003047a24 */ /* 0x000fe200078e02ff */
[----:B------:R-:W-:Y:S01]  /*0630*/  LOP3.LUT R6, R122, 0x10, RZ, 0xc0, !PT ;  /* 0x000000107a067812 */ /* 0x000fe200078ec0ff */
[----:B------:R-:W-:Y:S01]  /*0640*/  CS2R R22, SRZ ;  /* 0x0000000000167805 */ /* 0x000fe2000001ff00 */
[C---:B------:R-:W-:Y:S01]  /*0650*/  LEA R17, R5.reuse, R8, 0x6 ;  /* 0x0000000805117211 */ /* 0x040fe200078e30ff */
[----:B------:R-:W-:Y:S01]  /*0660*/  IMAD R13, R5, 0x90, RZ ;  /* 0x00000090050d7824 */ /* 0x000fe200078e02ff */
[----:B------:R-:W-:Y:S01]  /*0670*/  LOP3.LUT R10, R6, 0x60, R121, 0xf8, !PT ;  /* 0x00000060060a7812 */ /* 0x000fe200078ef879 */
[----:B------:R-:W-:Y:S01]  /*0680*/  IMAD.HI R5, R4, 0x2, RZ ;  /* 0x0000000204057827 */ /* 0x000fe200078e02ff */
[----:B------:R-:W-:Y:S01]  /*0690*/  SHF.L.U32 R3, R2, 0x1, RZ ;  /* 0x0000000102037819 */ /* 0x000fe200000006ff */
[----:B------:R-:W-:Y:S01]  /*06a0*/  CS2R R24, SRZ ;  /* 0x0000000000187805 */ /* 0x000fe2000001ff00 */
[----:B------:R-:W-:Y:S01]  /*06b0*/  SHF.L.U32 R6, R4, 0x1, RZ ;  /* 0x0000000104067819 */ /* 0x000fe200000006ff */
[----:B------:R-:W-:Y:S01]  /*06c0*/  IMAD.HI R2, R2, 0x2, RZ ;  /* 0x0000000202027827 */ /* 0x000fe200078e02ff */
[----:B------:R-:W-:Y:S01]  /*06d0*/  LEA R8, R14, R7, 0x2 ;  /* 0x000000070e087211 */ /* 0x000fe200078e10ff */
[----:B------:R-:W-:Y:S01]  /*06e0*/  CS2R R26, SRZ ;  /* 0x00000000001a7805 */ /* 0x000fe2000001ff00 */
[----:B------:R-:W-:Y:S01]  /*06f0*/  LOP3.LUT R9, R13, R10, RZ, 0x3c, !PT ;  /* 0x0000000a0d097212 */ /* 0x000fe200078e3cff */
[----:B------:R-:W-:Y:S01]  /*0700*/  CS2R R40, SRZ ;  /* 0x0000000000287805 */ /* 0x000fe2000001ff00 */
[----:B------:R-:W-:Y:S01]  /*0710*/  IADD3 R102, P0, P1, R6, c[0x0][0x168], R3 ;  /* 0x00005a0006667a10 */ /* 0x000fe2000791e003 */
[----:B------:R-:W-:Y:S01]  /*0720*/  CS2R R42, SRZ ;  /* 0x00000000002a7805 */ /* 0x000fe2000001ff00 */
[----:B------:R-:W-:-:S02]  /*0730*/  LEA R6, R14, R8, 0x2 ;  /* 0x000000080e067211 */ /* 0x000fc400078e10ff */
[----:B------:R-:W-:Y:S02]  /*0740*/  IADD3 R116, R116, R9, RZ ;  /* 0x0000000974747210 */ /* 0x000fe40007ffe0ff */
[C---:B------:R-:W-:Y:S02]  /*0750*/  LEA R9, R14.reuse, R6, 0x2 ;  /* 0x000000060e097211 */ /* 0x040fe400078e10ff */
[----:B------:R-:W-:Y:S02]  /*0760*/  IADD3.X R16, R5, c[0x0][0x16c], R2, P0, P1 ;  /* 0x00005b0005107a10 */ /* 0x000fe400007e2402 */
[----:B------:R-:W-:Y:S02]  /*0770*/  LEA R10, R14, R9, 0x2 ;  /* 0x000000090e0a7211 */ /* 0x000fe400078e10ff */
[----:B------:R-:W-:Y:S02]  /*0780*/  LEA R98, P0, R7, R82, 0x1 ;  /* 0x0000005207627211 */ /* 0x000fe400078008ff */
[----:B------:R-:W-:-:S02]  /*0790*/  SHF.R.U32.HI R3, RZ, 0x5, R121 ;  /* 0x00000005ff037819 */ /* 0x000fc40000011679 */
[----:B------:R-:W-:Y:S02]  /*07a0*/  LEA R11, R14, R10, 0x2 ;  /* 0x0000000a0e0b7211 */ /* 0x000fe400078e10ff */
[----:B------:R-:W-:Y:S02]  /*07b0*/  LEA R94, P2, R6, R82, 0x1 ;  /* 0x00000052065e7211 */ /* 0x000fe400078408ff */
[----:B------:R-:W-:Y:S02]  /*07c0*/  LEA.HI.X.SX32 R99, R7, R12, 0x1, P0 ;  /* 0x0000000c07637211 */ /* 0x000fe400000f0eff */
[----:B------:R-:W-:Y:S02]  /*07d0*/  SGXT.U32 R2, R3, 0x3 ;  /* 0x000000030302781a */ /* 0x000fe40000000000 */
[----:B------:R-:W-:Y:S02]  /*07e0*/  LEA R7, R14, R11, 0x2 ;  /* 0x0000000b0e077211 */ /* 0x000fe400078e10ff */
[-C--:B------:R-:W-:Y:S01]  /*07f0*/  LEA R96, P1, R8, R82.reuse, 0x1 ;  /* 0x0000005208607211 */ /* 0x080fe200078208ff */
[----:B------:R-:W-:Y:S01]  /*0800*/  IMAD R2, R2, c[0x0][0x1a4], RZ ;  /* 0x0000690002027a24 */ /* 0x000fe200078e02ff */
[----:B------:R-:W-:-:S02]  /*0810*/  LEA R92, P0, R9, R82, 0x1 ;  /* 0x00000052095c7211 */ /* 0x000fc400078008ff */
[-C--:B------:R-:W-:Y:S02]  /*0820*/  LEA.HI.X.SX32 R95, R6, R12.reuse, 0x1, P2 ;  /* 0x0000000c065f7211 */ /* 0x080fe400010f0eff */
[----:B------:R-:W-:Y:S02]  /*0830*/  LEA R6, R14, R7, 0x2 ;  /* 0x000000070e067211 */ /* 0x000fe400078e10ff */
[----:B------:R-:W-:Y:S02]  /*0840*/  MOV R19, c[0x0][0x1a4] ;  /* 0x0000690000137a02 */ /* 0x000fe40000000f00 */
[-C--:B------:R-:W-:Y:S02]  /*0850*/  LEA.HI.X.SX32 R97, R8, R12.reuse, 0x1, P1 ;  /* 0x0000000c08617211 */ /* 0x080fe400008f0eff */
[----:B------:R-:W-:Y:S02]  /*0860*/  LEA.HI.X.SX32 R93, R9, R12, 0x1, P0 ;  /* 0x0000000c095d7211 */ /* 0x000fe400000f0eff */
[----:B------:R-:W-:-:S02]  /*0870*/  LEA R90, P0, R10, R82, 0x1 ;  /* 0x000000520a5a7211 */ /* 0x000fc400078008ff */
[-C--:B------:R-:W-:Y:S02]  /*0880*/  LEA R14, P1, R11, R82.reuse, 0x1 ;  /* 0x000000520b0e7211 */ /* 0x080fe400078208ff */
[-C--:B------:R-:W-:Y:S02]  /*0890*/  LEA R80, P2, R7, R82.reuse, 0x1 ;  /* 0x0000005207507211 */ /* 0x080fe400078408ff */
[----:B------:R-:W-:Y:S02]  /*08a0*/  LEA.HI R3, R121, 0x18, RZ, 0x1b ;  /* 0x0000001879037811 */ /* 0x000fe400078fd8ff */
[----:B------:R-:W-:Y:S02]  /*08b0*/  LEA R82, P3, R6, R82, 0x1 ;  /* 0x0000005206527211 */ /* 0x000fe400078608ff */
[----:B------:R-:W-:Y:S02]  /*08c0*/  LEA R5, R19, R2, 0x3 ;  /* 0x0000000213057211 */ /* 0x000fe400078e18ff */
[----:B------:R-:W-:-:S02]  /*08d0*/  LEA.HI R4, R121, 0x38, RZ, 0x1b ;  /* 0x0000003879047811 */ /* 0x000fc400078fd8ff */
[-C--:B------:R-:W-:Y:S01]  /*08e0*/  LEA.HI.X.SX32 R83, R6, R12.reuse, 0x1, P3 ;  /* 0x0000000c06537211 */ /* 0x080fe200018f0eff */
[----:B------:R-:W-:Y:S01]  /*08f0*/  IMAD R6, R3, c[0x0][0x1a4], RZ ;  /* 0x0000690003067a24 */ /* 0x000fe200078e02ff */
[----:B------:R-:W-:Y:S02]  /*0900*/  LEA R3, R19, R5, 0x3 ;  /* 0x0000000513037211 */ /* 0x000fe400078e18ff */
[-C--:B------:R-:W-:Y:S02]  /*0910*/  LEA.HI.X.SX32 R91, R10, R12.reuse, 0x1, P0 ;  /* 0x0000000c0a5b7211 */ /* 0x080fe400000f0eff */
[----:B------:R-:W-:Y:S01]  /*0920*/  LEA.HI.X.SX32 R81, R7, R12, 0x1, P2 ;  /* 0x0000000c07517211 */ /* 0x000fe200010f0eff */
[----:B------:R-:W-:Y:S01]  /*0930*/  IMAD R7, R4, c[0x0][0x1a4], RZ ;  /* 0x0000690004077a24 */ /* 0x000fe200078e02ff */
[----:B------:R-:W-:Y:S02]  /*0940*/  LEA R114, P0, R2, R102, 0x1 ;  /* 0x0000006602727211 */ /* 0x000fe400078008ff */
[----:B------:R-:W-:-:S02]  /*0950*/  LEA R4, R19, R3, 0x4 ;  /* 0x0000000313047211 */ /* 0x000fc400078e20ff */
[----:B------:R-:W-:Y:S02]  /*0960*/  LEA.HI.X.SX32 R15, R11, R12, 0x1, P1 ;  /* 0x0000000c0b0f7211 */ /* 0x000fe400008f0eff */
[----:B------:R-:W-:Y:S02]  /*0970*/  LEA R112, P1, R5, R102, 0x1 ;  /* 0x0000006605707211 */ /* 0x000fe400078208ff */
[----:B------:R-:W-:Y:S02]  /*0980*/  LEA.HI.X.SX32 R115, R2, R16, 0x1, P0 ;  /* 0x0000001002737211 */ /* 0x000fe400000f0eff */
[----:B------:R-:W-:Y:S02]  /*0990*/  LEA R2, R19, R4, 0x3 ;  /* 0x0000000413027211 */ /* 0x000fe400078e18ff */
[-C--:B------:R-:W-:Y:S02]  /*09a0*/  LEA R108, P2, R6, R102.reuse, 0x1 ;  /* 0x00000066066c7211 */ /* 0x080fe400078408ff */
[----:B------:R-:W-:-:S02]  /*09b0*/  LEA R100, P3, R7, R102, 0x1 ;  /* 0x0000006607647211 */ /* 0x000fc400078608ff */
[----:B------:R-:W-:Y:S02]  /*09c0*/  LEA.HI.X.SX32 R113, R5, R16, 0x1, P1 ;  /* 0x0000001005717211 */ /* 0x000fe400008f0eff */
[----:B------:R-:W-:Y:S02]  /*09d0*/  LEA R5, R19, R2, 0x3 ;  /* 0x0000000213057211 */ /* 0x000fe400078e18ff */
[-C--:B------:R-:W-:Y:S02]  /*09e0*/  LEA.HI.X.SX32 R109, R6, R16.reuse, 0x1, P2 ;  /* 0x00000010066d7211 */ /* 0x080fe400010f0eff */
[----:B------:R-:W-:Y:S02]  /*09f0*/  LEA.HI.X.SX32 R101, R7, R16, 0x1, P3 ;  /* 0x0000001007657211 */ /* 0x000fe400018f0eff */
[-C--:B------:R-:W-:Y:S02]  /*0a00*/  LEA R110, P0, R3, R102.reuse, 0x1 ;  /* 0x00000066036e7211 */ /* 0x080fe400078008ff */
[----:B------:R-:W-:-:S02]  /*0a10*/  LEA R106, P1, R4, R102, 0x1 ;  /* 0x00000066046a7211 */ /* 0x000fc400078208ff */
[-C--:B------:R-:W-:Y:S02]  /*0a20*/  LEA R104, P2, R2, R102.reuse, 0x1 ;  /* 0x0000006602687211 */ /* 0x080fe400078408ff */
[----:B------:R-:W-:Y:S02]  /*0a30*/  LEA R102, P3, R5, R102, 0x1 ;  /* 0x0000006605667211 */ /* 0x000fe400078608ff */
[----:B------:R-:W-:Y:S02]  /*0a40*/  LOP3.LUT R6, R13, 0x30, R122, 0x78, !PT ;  /* 0x000000300d067812 */ /* 0x000fe400078e787a */
[-C--:B------:R-:W-:Y:S02]  /*0a50*/  LEA.HI.X.SX32 R111, R3, R16.reuse, 0x1, P0 ;  /* 0x00000010036f7211 */ /* 0x080fe400000f0eff */
[-C--:B------:R-:W-:Y:S02]  /*0a60*/  LEA.HI.X.SX32 R107, R4, R16.reuse, 0x1, P1 ;  /* 0x00000010046b7211 */ /* 0x080fe400008f0eff */
[----:B------:R-:W-:-:S02]  /*0a70*/  LEA.HI.X.SX32 R105, R2, R16, 0x1, P2 ;  /* 0x0000001002697211 */ /* 0x000fc400010f0eff */
[----:B------:R-:W-:Y:S01]  /*0a80*/  LEA.HI.X.SX32 R103, R5, R16, 0x1, P3 ;  /* 0x0000001005677211 */ /* 0x000fe200018f0eff */
[----:B------:R-:W-:Y:S01]  /*0a90*/  CS2R R2, SRZ ;  /* 0x0000000000027805 */ /* 0x000fe2000001ff00 */
[----:B------:R-:W-:Y:S02]  /*0aa0*/  MOV R4, 0x3f800000 ;  /* 0x3f80000000047802 */ /* 0x000fe40000000f00 */
[----:B------:R-:W-:Y:S02]  /*0ab0*/  MOV R10, 0xff800000 ;  /* 0xff800000000a7802 */ /* 0x000fe40000000f00 */
[----:B------:R-:W-:Y:S02]  /*0ac0*/  MOV R5, RZ ;  /* 0x000000ff00057202 */ /* 0x000fe40000000f00 */
[----:B------:R-:W-:Y:S02]  /*0ad0*/  MOV R11, 0xff800000 ;  /* 0xff800000000b7802 */ /* 0x000fe40000000f00 */
[----:B------:R-:W-:-:S02]  /*0ae0*/  MOV R8, 0x3f800000 ;  /* 0x3f80000000087802 */ /* 0x000fc40000000f00 */
[----:B------:R-:W-:Y:S02]  /*0af0*/  LOP3.LUT R7, R17, 0x30, R122, 0x78, !PT ;  /* 0x0000003011077812 */ /* 0x000fe400078e787a */
[----:B------:R-:W-:Y:S02]  /*0b00*/  LOP3.LUT R119, R6, 0x40, RZ, 0x3c, !PT ;  /* 0x0000004006777812 */ /* 0x000fe400078e3cff */
.L_x_1:
[----:B------:R-:W-:-:S04]  /*0b10*/  IMAD.WIDE R12, R5, 0x2, R114 ;  /* 0x00000002050c7825 */ /* 0x000fc800078e0272 */
[C---:B------:R-:W-:Y:S02]  /*0b20*/  IMAD.WIDE R16, R5.reuse, 0x2, R112 ;  /* 0x0000000205107825 */ /* 0x040fe400078e0270 */
[----:B------:R-:W2:Y:S02]  /*0b30*/  LDG.E.U16 R13, [R12.64] ;  /* 0x000000040c0d7981 */ /* 0x000ea4000c1e1500 */
[C---:B------:R-:W-:Y:S02]  /*0b40*/  IMAD.WIDE R18, R5.reuse, 0x2, R110 ;  /* 0x0000000205127825 */ /* 0x040fe400078e026e */
[----:B------:R-:W3:Y:S02]  /*0b50*/  LDG.E.U16 R17, [R16.64] ;  /* 0x0000000410117981 */ /* 0x000ee4000c1e1500 */
[C---:B------:R-:W-:Y:S02]  /*0b60*/  IMAD.WIDE R28, R5.reuse, 0x2, R108 ;  /* 0x00000002051c7825 */ /* 0x040fe400078e026c */
[----:B------:R-:W4:Y:S02]  /*0b70*/  LDG.E.U16 R19, [R18.64] ;  /* 0x0000000412137981 */ /* 0x000f24000c1e1500 */
[----:B------:R-:W-:-:S02]  /*0b80*/  IMAD.WIDE R30, R5, 0x2, R106 ;  /* 0x00000002051e7825 */ /* 0x000fc400078e026a */
[----:B------:R-:W5:Y:S02]  /*0b90*/  LDG.E.U16 R29, [R28.64] ;  /* 0x000000041c1d7981 */ /* 0x000f64000c1e1500 */
[C---:B------:R-:W-:Y:S02]  /*0ba0*/  IMAD.WIDE R36, R5.reuse, 0x2, R104 ;  /* 0x0000000205247825 */ /* 0x040fe400078e0268 */
[----:B------:R-:W5:Y:S02]  /*0bb0*/  LDG.E.U16 R31, [R30.64] ;  /* 0x000000041e1f7981 */ /* 0x000f64000c1e1500 */
[C---:B------:R-:W-:Y:S02]  /*0bc0*/  IMAD.WIDE R38, R5.reuse, 0x2, R102 ;  /* 0x0000000205267825 */ /* 0x040fe400078e0266 */
[----:B------:R-:W5:Y:S02]  /*0bd0*/  LDG.E.U16 R37, [R36.64] ;  /* 0x0000000424257981 */ /* 0x000f64000c1e1500 */
[----:B------:R-:W-:-:S02]  /*0be0*/  IMAD.WIDE R44, R5, 0x2, R100 ;  /* 0x00000002052c7825 */ /* 0x000fc400078e0264 */
[----:B------:R-:W5:Y:S04]  /*0bf0*/  LDG.E.U16 R39, [R38.64] ;  /* 0x0000000426277981 */ /* 0x000f68000c1e1500 */
[----:B------:R-:W5:Y:S04]  /*0c00*/  LDG.E.U16 R45, [R44.64] ;  /* 0x000000042c2d7981 */ /* 0x000f68000c1e1500 */
[----:B------:R-:W-:Y:S01]  /*0c10*/  BAR.SYNC.DEFER_BLOCKING 0x0 ;  /* 0x0000000000007b1d */ /* 0x000fe20000010000 */
[----:B------:R-:W-:-:S04]  /*0c20*/  IMAD.WIDE R88, R2, 0x2, R98 ;  /* 0x0000000202587825 */ /* 0x000fc800078e0262 */
[----:B------:R-:W-:-:S04]  /*0c30*/  IMAD.WIDE R86, R2, 0x2, R94 ;  /* 0x0000000202567825 */ /* 0x000fc800078e025e */
[----:B------:R-:W-:-:S04]  /*0c40*/  IMAD.WIDE R84, R2, 0x2, R90 ;  /* 0x0000000202547825 */ /* 0x000fc800078e025a */
[----:B------:R-:W-:-:S04]  /*0c50*/  IMAD.WIDE R76, R2, 0x2, R96 ;  /* 0x00000002024c7825 */ /* 0x000fc800078e0260 */
[----:B------:R-:W-:-:S04]  /*0c60*/  IMAD.WIDE R78, R2, 0x2, R92 ;  /* 0x00000002024e7825 */ /* 0x000fc800078e025c */
[----:B------:R-:W-:-:S04]  /*0c70*/  IMAD.WIDE R74, R2, 0x2, R14 ;  /* 0x00000002024a7825 */ /* 0x000fc800078e020e */
[C---:B------:R-:W-:Y:S01]  /*0c80*/  IMAD.WIDE R72, R2.reuse, 0x2, R82 ;  /* 0x0000000202487825 */ /* 0x040fe200078e0252 */
[----:B--2---:R0:W-:Y:S04]  /*0c90*/  STS.U16 [R0+0x1000], R13 ;  /* 0x0010000d00007388 */ /* 0x0041e80000000400 */
[----:B---3--:R-:W-:Y:S04]  /*0ca0*/  STS.U16 [R0+0x1200], R17 ;  /* 0x0012001100007388 */ /* 0x008fe80000000400 */
[----:B----4-:R-:W-:Y:S04]  /*0cb0*/  STS.U16 [R0+0x1400], R19 ;  /* 0x0014001300007388 */ /* 0x010fe80000000400 */
[----:B-----5:R-:W-:Y:S04]  /*0cc0*/  STS.U16 [R0+0x1600], R29 ;  /* 0x0016001d00007388 */ /* 0x020fe80000000400 */
[----:B------:R-:W-:Y:S04]  /*0cd0*/  STS.U16 [R0+0x1800], R31 ;  /* 0x0018001f00007388 */ /* 0x000fe80000000400 */
[----:B------:R-:W-:Y:S04]  /*0ce0*/  STS.U16 [R0+0x1a00], R37 ;  /* 0x001a002500007388 */ /* 0x000fe80000000400 */
[----:B------:R-:W-:Y:S04]  /*0cf0*/  STS.U16 [R0+0x1c00], R39 ;  /* 0x001c002700007388 */ /* 0x000fe80000000400 */
[----:B------:R-:W-:Y:S04]  /*0d00*/  STS.U16 [R0+0x1e00], R45 ;  /* 0x001e002d00007388 */ /* 0x000fe80000000400 */
[----:B------:R-:W-:Y:S01]  /*0d10*/  BAR.SYNC.DEFER_BLOCKING 0x0 ;  /* 0x0000000000007b1d */ /* 0x000fe20000010000 */
[----:B0-----:R-:W-:-:S05]  /*0d20*/  IMAD.WIDE R12, R2, 0x2, R80 ;  /* 0x00000002020c7825 */ /* 0x001fca00078e0250 */
[----:B------:R-:W2:Y:S04]  /*0d30*/  LDG.E.U16 R88, [R88.64] ;  /* 0x0000000458587981 */ /* 0x000ea8000c1e1500 */
[----:B------:R0:W3:Y:S04]  /*0d40*/  LDG.E.U16 R86, [R86.64] ;  /* 0x0000000456567981 */ /* 0x0000e8000c1e1500 */
[----:B------:R1:W4:Y:S04]  /*0d50*/  LDG.E.U16 R84, [R84.64] ;  /* 0x0000000454547981 */ /* 0x000328000c1e1500 */
[----:B------:R5:W2:Y:S04]  /*0d60*/  LDG.E.U16 R9, [R12.64] ;  /* 0x000000040c097981 */ /* 0x000aa8000c1e1500 */
[----:B0-----:R0:W2:Y:S04]  /*0d70*/  LDG.E.U16 R87, [R76.64] ;  /* 0x000000044c577981 */ /* 0x0010a8000c1e1500 */
[----:B-1----:R0:W2:Y:S04]  /*0d80*/  LDG.E.U16 R85, [R78.64] ;  /* 0x000000044e557981 */ /* 0x0020a8000c1e1500 */
[----:B-----5:R1:W5:Y:S04]  /*0d90*/  LDG.E.U16 R12, [R74.64] ;  /* 0x000000044a0c7981 */ /* 0x020368000c1e1500 */
[----:B------:R1:W2:Y:S04]  /*0da0*/  LDG.E.U16 R13, [R72.64] ;  /* 0x00000004480d7981 */ /* 0x0002a8000c1e1500 */
[----:B------:R-:W-:Y:S04]  /*0db0*/  LDSM.16.MT88.4 R28, [R116] ;  /* 0x00000000741c783b */ /* 0x000fe80000004200 */
[----:B------:R-:W0:Y:S04]  /*0dc0*/  LDSM.16.M88.4 R48, [R7+0x1200] ;  /* 0x001200000730783b */ /* 0x000e280000000200 */
[----:B------:R-:W1:Y:S04]  /*0dd0*/  LDSM.16.M88.4 R56, [R7+0x1400] ;  /* 0x001400000738783b */ /* 0x000e680000000200 */
[----:B------:R-:W1:Y:S04]  /*0de0*/  LDSM.16.M88.4 R44, [R7+0x1000] ;  /* 0x00100000072c783b */ /* 0x000e680000000200 */
[----:B------:R-:W1:Y:S04]  /*0df0*/  LDSM.16.MT88.4 R36, [R116+0x800] ;  /* 0x000800007424783b */ /* 0x000e680000004200 */
[----:B------:R-:W1:Y:S04]  /*0e00*/  LDSM.16.M88.4 R16, [R7+0x1600] ;  /* 0x001600000710783b */ /* 0x000e680000000200 */
[----:B------:R-:W1:Y:S01]  /*0e10*/  LDSM.16.M88.4 R68, [R7+0x1800] ;  /* 0x001800000744783b */ /* 0x000e620000000200 */
[C---:B0-----:R-:W-:Y:S08]  /*0e20*/  HMMA.16816.F32.BF16 R60, R28.reuse, R48, RZ ;  /* 0x000000301c3c723c */ /* 0x041ff000000418ff */
[C---:B-1----:R-:W-:Y:S08]  /*0e30*/  HMMA.16816.F32.BF16 R52, R28.reuse, R56, RZ ;  /* 0x000000381c34723c */ /* 0x042ff000000418ff */
[----:B------:R-:W-:Y:S08]  /*0e40*/  HMMA.16816.F32.BF16 R64, R28, R44, RZ ;  /* 0x0000002c1c40723c */ /* 0x000ff000000418ff */
[C---:B------:R-:W-:Y:S01]  /*0e50*/  HMMA.16816.F32.BF16 R48, R36.reuse, R50, R60 ;  /* 0x000000322430723c */ /* 0x040fe2000004183c */
[----:B------:R-:W-:Y:S07]  /*0e60*/  LDSM.16.M88.4 R60, [R7+0x1c00] ;  /* 0x001c0000073c783b */ /* 0x000fee0000000200 */
[C---:B------:R-:W-:Y:S01]  /*0e70*/  HMMA.16816.F32.BF16 R52, R36.reuse, R58, R52 ;  /* 0x0000003a2434723c */ /* 0x040fe20000041834 */
[----:B------:R-:W0:Y:S07]  /*0e80*/  LDSM.16.M88.4 R56, [R7+0x1a00] ;  /* 0x001a00000738783b */ /* 0x000e2e0000000200 */
[----:B------:R-:W-:Y:S01]  /*0e90*/  HMMA.16816.F32.BF16 R44, R36, R46, R64 ;  /* 0x0000002e242c723c */ /* 0x000fe20000041840 */
[----:B------:R-:W1:Y:S04]  /*0ea0*/  LDSM.16.M88.4 R64, [R7+0x1e00] ;  /* 0x001e00000740783b */ /* 0x000e680000000200 */
[----:B------:R-:W-:Y:S03]  /*0eb0*/  BAR.SYNC.DEFER_BLOCKING 0x0 ;  /* 0x0000000000007b1d */ /* 0x000fe60000010000 */
[C---:B------:R-:W-:Y:S08]  /*0ec0*/  HMMA.16816.F32.BF16 R76, R28.reuse, R16, RZ ;  /* 0x000000101c4c723c */ /* 0x040ff000000418ff */
[----:B------:R-:W-:Y:S11]  /*0ed0*/  HMMA.16816.F32.BF16 R72, R28, R68, RZ ;  /* 0x000000441c48723c */ /* 0x000ff600000418ff */
[----:B------:R-:W-:Y:S05]  /*0ee0*/  @!UPT UIADD3 URZ, URZ, URZ, URZ ;  /* 0x0000003f3f3ff290 */ /* 0x000fea000fffe03f */
[C---:B------:R-:W-:Y:S08]  /*0ef0*/  HMMA.16816.F32.BF16 R16, R36.reuse, R18, R76 ;  /* 0x000000122410723c */ /* 0x040ff0000004184c */
[----:B------:R-:W-:Y:S08]  /*0f00*/  HMMA.16816.F32.BF16 R68, R36, R70, R72 ;  /* 0x000000462444723c */ /* 0x000ff00000041848 */
[C---:B0-----:R-:W-:Y:S08]  /*0f10*/  HMMA.16816.F32.BF16 R76, R28.reuse, R56, RZ ;  /* 0x000000381c4c723c */ /* 0x041ff000000418ff */
[C---:B------:R-:W-:Y:S08]  /*0f20*/  HMMA.16816.F32.BF16 R72, R28.reuse, R60, RZ ;  /* 0x0000003c1c48723c */ /* 0x040ff000000418ff */
[----:B-1----:R-:W-:Y:S08]  /*0f30*/  HMMA.16816.F32.BF16 R28, R28, R64, RZ ;  /* 0x000000401c1c723c */ /* 0x002ff000000418ff */
[C---:B------:R-:W-:Y:S08]  /*0f40*/  HMMA.16816.F32.BF16 R76, R36.reuse, R58, R76 ;  /* 0x0000003a244c723c */ /* 0x040ff0000004184c */
[C---:B------:R-:W-:Y:S08]  /*0f50*/  HMMA.16816.F32.BF16 R72, R36.reuse, R62, R72 ;  /* 0x0000003e2448723c */ /* 0x040ff00000041848 */
[----:B------:R-:W-:Y:S07]  /*0f60*/  HMMA.16816.F32.BF16 R28, R36, R66, R28 ;  /* 0x00000042241c723c */ /* 0x000fee000004181c */
[----:B------:R-:W-:-:S02]  /*0f70*/  FMUL R36, R44, c[0x0][0x188] ;  /* 0x000062002c247a20 */ /* 0x000fc40000400000 */
[----:B------:R-:W-:Y:S02]  /*0f80*/  FMUL R37, R45, c[0x0][0x188] ;  /* 0x000062002d257a20 */ /* 0x000fe40000400000 */
[----:B------:R-:W-:-:S03]  /*0f90*/  FMUL R38, R48, c[0x0][0x188] ;  /* 0x0000620030267a20 */ /* 0x000fc60000400000 */
[----:B------:R-:W-:Y:S01]  /*0fa0*/  FMNMX R37, R36, R37, !PT ;  /* 0x0000002524257209 */ /* 0x000fe20007800000 */
        /* <DEDUP_REMOVED lines=10> */
[----:B------:R-:W-:Y:S02]  /*1050*/  FMUL R36, R46, c[0x0][0x188] ;  /* 0x000062002e247a20 */ /* 0x000fe40000400000 */
[----:B------:R-:W-:Y:S01]  /*1060*/  FMUL R37, R47, c[0x0][0x188] ;  /* 0x000062002f257a20 */ /* 0x000fe20000400000 */
[----:B------:R-:W-:Y:S01]  /*1070*/  FMNMX R56, R38, R57, !PT ;  /* 0x0000003926387209 */ /* 0x000fe20007800000 */
[----:B------:R-:W-:Y:S02]  /*1080*/  FMUL R39, R68, c[0x0][0x188] ;  /* 0x0000620044277a20 */ /* 0x000fe40000400000 */
[----:B------:R-:W-:Y:S01]  /*1090*/  FMUL R38, R50, c[0x0][0x188] ;  /* 0x0000620032267a20 */ /* 0x000fe20000400000 */
[----:B------:R-:W-:Y:S01]  /*10a0*/  FMNMX R57, R36, R37, !PT ;  /* 0x0000002524397209 */ /* 0x000fe20007800000 */
[----:B------:R-:W-:Y:S01]  /*10b0*/  FMUL R37, R69, c[0x0][0x188] ;  /* 0x0000620045257a20 */ /* 0x000fe20000400000 */
[----:B------:R-:W-:Y:S01]  /*10c0*/  FMNMX R56, R39, R56, !PT ;  /* 0x0000003827387209 */ /* 0x000fe20007800000 */
[----:B------:R-:W-:Y:S01]  /*10d0*/  FMUL R36, R51, c[0x0][0x188] ;  /* 0x0000620033247a20 */ /* 0x000fe20000400000 */
[----:B------:R-:W-:-:S02]  /*10e0*/  FMNMX R57, R38, R57, !PT ;  /* 0x0000003926397209 */ /* 0x000fc40007800000 */
[----:B------:R-:W-:Y:S01]  /*10f0*/  FMNMX R59, R37, R56, !PT ;  /* 0x00000038253b7209 */ /* 0x000fe20007800000 */
        /* <DEDUP_REMOVED lines=23> */
[----:B------:R-:W-:-:S03]  /*1270*/  FMUL R38, R78, c[0x0][0x188] ;  /* 0x000062004e267a20 */ /* 0x000fc60000400000 */
[----:B------:R-:W-:Y:S02]  /*1280*/  FMNMX R36, R36, R39, !PT ;  /* 0x0000002724247209 */ /* 0x000fe40007800000 */
        /* <DEDUP_REMOVED lines=9> */
[----:B------:R-:W0:Y:S01]  /*1320*/  SHFL.BFLY PT, R57, R36, 0x2, 0x1f ;  /* 0x0c401f0024397f89 */ /* 0x000e2200000e0000 */
[----:B------:R-:W-:Y:S02]  /*1330*/  FMUL R37, R31, c[0x0][0x188] ;  /* 0x000062001f257a20 */ /* 0x000fe40000400000 */
[----:B------:R-:W-:-:S04]  /*1340*/  FMNMX R38, R38, R39, !PT ;  /* 0x0000002726267209 */ /* 0x000fc80007800000 */
[----:B------:R-:W-:-:S05]  /*1350*/  FMNMX R38, R37, R38, !PT ;  /* 0x0000002625267209 */ /* 0x000fca0007800000 */
[----:B------:R-:W1:Y:S01]  /*1360*/  SHFL.BFLY PT, R39, R38, 0x2, 0x1f ;  /* 0x0c401f0026277f89 */ /* 0x000e6200000e0000 */
[----:B0-----:R-:W-:-:S05]  /*1370*/  FMNMX R57, R36, R57, !PT ;  /* 0x0000003924397209 */ /* 0x001fca0007800000 */
[----:B------:R-:W0:Y:S01]  /*1380*/  SHFL.BFLY PT, R36, R57, 0x1, 0x1f ;  /* 0x0c201f0039247f89 */ /* 0x000e2200000e0000 */
[----:B-1----:R-:W-:-:S05]  /*1390*/  FMNMX R39, R38, R39, !PT ;  /* 0x0000002726277209 */ /* 0x002fca0007800000 */
[----:B------:R-:W1:Y:S04]  /*13a0*/  SHFL.BFLY PT, R56, R39, 0x1, 0x1f ;  /* 0x0c201f0027387f89 */ /* 0x000e6800000e0000 */
[----:B--2---:R-:W-:Y:S04]  /*13b0*/  STS.U16 [R0+0x1000], R88 ;  /* 0x0010005800007388 */ /* 0x004fe80000000400 */
[----:B---3--:R-:W-:Y:S04]  /*13c0*/  STS.U16 [R0+0x1400], R86 ;  /* 0x0014005600007388 */ /* 0x008fe80000000400 */
[----:B----4-:R-:W-:Y:S04]  /*13d0*/  STS.U16 [R0+0x1800], R84 ;  /* 0x0018005400007388 */ /* 0x010fe80000000400 */
[----:B------:R-:W-:Y:S01]  /*13e0*/  STS.U16 [R0+0x1c00], R9 ;  /* 0x001c000900007388 */ /* 0x000fe20000000400 */
[----:B0-----:R-:W-:-:S03]  /*13f0*/  FMNMX R37, R57, R36, !PT ;  /* 0x0000002439257209 */ /* 0x001fc60007800000 */
[----:B------:R0:W-:Y:S04]  /*1400*/  STS.U16 [R117+0x1200], R87 ;  /* 0x0012005775007388 */ /* 0x0001e80000000400 */
[----:B------:R-:W-:Y:S04]  /*1410*/  STS.U16 [R117+0x1600], R85 ;  /* 0x0016005575007388 */ /* 0x000fe80000000400 */
[----:B-----5:R-:W-:Y:S04]  /*1420*/  STS.U16 [R117+0x1a00], R12 ;  /* 0x001a000c75007388 */ /* 0x020fe80000000400 */
[----:B------:R-:W-:Y:S01]  /*1430*/  STS.U16 [R117+0x1e00], R13 ;  /* 0x001e000d75007388 */ /* 0x000fe20000000400 */
[----:B------:R-:W-:-:S02]  /*1440*/  FMNMX R36, R37, R10, !PT ;  /* 0x0000000a25247209 */ /* 0x000fc40007800000 */
[----:B-1----:R-:W-:-:S03]  /*1450*/  FMNMX R56, R39, R56, !PT ;  /* 0x0000003827387209 */ /* 0x002fc60007800000 */
[--C-:B------:R-:W-:Y:S02]  /*1460*/  FFMA R44, R44, c[0x0][0x188], -R36.reuse ;  /* 0x000062002c2c7a23 */ /* 0x100fe40000000824 */
[--C-:B------:R-:W-:Y:S01]  /*1470*/  FFMA R48, R48, c[0x0][0x188], -R36.reuse ;  /* 0x0000620030307a23 */ /* 0x100fe20000000824 */
[----:B------:R-:W-:Y:S01]  /*1480*/  FMNMX R39, R56, R11, !PT ;  /* 0x0000000b38277209 */ /* 0x000fe20007800000 */
[----:B------:R-:W-:Y:S01]  /*1490*/  BAR.SYNC.DEFER_BLOCKING 0x0 ;  /* 0x0000000000007b1d */ /* 0x000fe20000010000 */
[----:B------:R-:W-:Y:S02]  /*14a0*/  FMUL R37, R44, 1.4426950216293334961 ;  /* 0x3fb8aa3b2c257820 */ /* 0x000fe40000400000 */
[--C-:B------:R-:W-:Y:S02]  /*14b0*/  FFMA R45, R45, c[0x0][0x188], -R36.reuse ;  /* 0x000062002d2d7a23 */ /* 0x100fe40000000824 */
[----:B------:R-:W-:Y:S02]  /*14c0*/  FMUL R44, R48, 1.4426950216293334961 ;  /* 0x3fb8aa3b302c7820 */ /* 0x000fe40000400000 */
[----:B------:R-:W-:-:S02]  /*14d0*/  FFMA R49, R49, c[0x0][0x188], -R36 ;  /* 0x0000620031317a23 */ /* 0x000fc40000000824 */
[----:B------:R-:W-:Y:S02]  /*14e0*/  FADD R48, -R36, R10 ;  /* 0x0000000a24307221 */ /* 0x000fe40000000100 */
[----:B------:R-:W-:Y:S02]  /*14f0*/  FMUL R45, R45, 1.4426950216293334961 ;  /* 0x3fb8aa3b2d2d7820 */ /* 0x000fe40000400000 */
[----:B------:R-:W-:Y:S02]  /*1500*/  FMUL R49, R49, 1.4426950216293334961 ;  /* 0x3fb8aa3b31317820 */ /* 0x000fe40000400000 */
[----:B------:R-:W-:Y:S02]  /*1510*/  FMUL R48, R48, 1.4426950216293334961 ;  /* 0x3fb8aa3b30307820 */ /* 0x000fe40000400000 */
[--C-:B------:R-:W-:Y:S02]  /*1520*/  FFMA R50, R50, c[0x0][0x188], -R39.reuse ;  /* 0x0000620032327a23 */ /* 0x100fe40000000827 */
[----:B------:R-:W-:Y:S01]  /*1530*/  FFMA R51, R51, c[0x0][0x188], -R39 ;  /* 0x0000620033337a23 */ /* 0x000fe20000000827 */
[----:B------:R-:W-:Y:S01]  /*1540*/  MUFU.EX2 R38, R45 ;  /* 0x0000002d00267308 */ /* 0x000fe20000000800 */
[----:B------:R-:W-:Y:S01]  /*1550*/  FMUL R89, R50, 1.4426950216293334961 ;  /* 0x3fb8aa3b32597820 */ /* 0x000fe20000400000 */
[----:B------:R-:W1:Y:S01]  /*1560*/  LDSM.16.M88.4 R56, [R6+0x1000] ;  /* 0x001000000638783b */ /* 0x000e620000000200 */
[----:B0-----:R-:W-:-:S05]  /*1570*/  FMUL R87, R51, 1.4426950216293334961 ;  /* 0x3fb8aa3b33577820 */ /* 0x001fca0000400000 */
[----:B------:R-:W-:Y:S01]  /*1580*/  MUFU.EX2 R10, R49 ;  /* 0x00000031000a7308 */ /* 0x000fe20000000800 */
[----:B------:R-:W-:-:S07]  /*1590*/  FADD R9, -R39, R11 ;  /* 0x0000000b27097221 */ /* 0x000fce0000000100 */
[----:B------:R0:W2:Y:S01]  /*15a0*/  MUFU.EX2 R45, R48 ;  /* 0x00000030002d7308 */ /* 0x0000a20000000800 */
[--C-:B------:R-:W-:Y:S02]  /*15b0*/  FFMA R46, R46, c[0x0][0x188], -R39.reuse ;  /* 0x000062002e2e7a23 */ /* 0x100fe40000000827 */
[----:B------:R-:W-:Y:S01]  /*15c0*/  FFMA R47, R47, c[0x0][0x188], -R39 ;  /* 0x000062002f2f7a23 */ /* 0x000fe20000000827 */
[----:B0-----:R-:W0:Y:S01]  /*15d0*/  LDSM.16.M88.4 R48, [R6+0x1400] ;  /* 0x001400000630783b */ /* 0x001e220000000200 */
[----:B------:R-:W-:Y:S02]  /*15e0*/  FMUL R9, R9, 1.4426950216293334961 ;  /* 0x3fb8aa3b09097820 */ /* 0x000fe40000400000 */
[----:B------:R-:W-:Y:S02]  /*15f0*/  FMUL R46, R46, 1.4426950216293334961 ;  /* 0x3fb8aa3b2e2e7820 */ /* 0x000fe40000400000 */
[----:B------:R-:W-:Y:S01]  /*1600*/  FMUL R47, R47, 1.4426950216293334961 ;  /* 0x3fb8aa3b2f2f7820 */ /* 0x000fe20000400000 */
[----:B------:R-:W3:Y:S08]  /*1610*/  MUFU.EX2 R37, R37 ;  /* 0x0000002500257308 */ /* 0x000ef00000000800 */
[----:B------:R-:W4:Y:S08]  /*1620*/  MUFU.EX2 R44, R44 ;  /* 0x0000002c002c7308 */ /* 0x000f300000000800 */
[----:B------:R-:W-:Y:S08]  /*1630*/  MUFU.EX2 R84, R46 ;  /* 0x0000002e00547308 */ /* 0x000ff00000000800 */
[----:B------:R-:W5:Y:S08]  /*1640*/  MUFU.EX2 R88, R47 ;  /* 0x0000002f00587308 */ /* 0x000f700000000800 */
[----:B------:R-:W-:Y:S08]  /*1650*/  MUFU.EX2 R89, R89 ;  /* 0x0000005900597308 */ /* 0x000ff00000000800 */
[----:B------:R-:W0:Y:S08]  /*1660*/  MUFU.EX2 R9, R9 ;  /* 0x0000000900097308 */ /* 0x000e300000000800 */
[----:B------:R-:W1:Y:S01]  /*1670*/  MUFU.EX2 R87, R87 ;  /* 0x0000005700577308 */ /* 0x000e620000000800 */
[C---:B--2---:R-:W-:Y:S01]  /*1680*/  FMUL R32, R45.reuse, R32 ;  /* 0x000000202d207220 */ /* 0x044fe20000400000 */
[----:B---3--:R-:W-:Y:S01]  /*1690*/  F2FP.BF16.PACK_AB R60, R38, R37 ;  /* 0x00000025263c723e */ /* 0x008fe200000010ff */
[----:B------:R-:W-:Y:S01]  /*16a0*/  FMUL R33, R45, R33 ;  /* 0x000000212d217220 */ /* 0x000fe20000400000 */
[----:B----4-:R-:W-:Y:S01]  /*16b0*/  F2FP.BF16.PACK_AB R62, R10, R44 ;  /* 0x0000002c0a3e723e */ /* 0x010fe200000010ff */
[----:B------:R-:W-:Y:S01]  /*16c0*/  FFMA R17, R17, c[0x0][0x188], -R36 ;  /* 0x0000620011117a23 */ /* 0x000fe20000000824 */
[----:B-----5:R-:W-:Y:S01]  /*16d0*/  F2FP.BF16.PACK_AB R61, R88, R84 ;  /* 0x00000054583d723e */ /* 0x020fe200000010ff */
[----:B------:R-:W-:-:S02]  /*16e0*/  FMUL R64, R45, R20 ;  /* 0x000000142d407220 */ /* 0x000fc40000400000 */
[C---:B0-----:R-:W-:Y:S02]  /*16f0*/  FMUL R34, R9.reuse, R34 ;  /* 0x0000002209227220 */ /* 0x041fe40000400000 */
[----:B------:R-:W-:Y:S02]  /*1700*/  FMUL R35, R9, R35 ;  /* 0x0000002309237220 */ /* 0x000fe40000400000 */
[----:B------:R-:W-:Y:S02]  /*1710*/  FMUL R65, R45, R21 ;  /* 0x000000152d417220 */ /* 0x000fe40000400000 */
[----:B------:R-:W-:Y:S01]  /*1720*/  FMUL R66, R9, R22 ;  /* 0x0000001609427220 */ /* 0x000fe20000400000 */
[----:B-1----:R-:W-:Y:S01]  /*1730*/  F2FP.BF16.PACK_AB R63, R87, R89 ;  /* 0x00000059573f723e */ /* 0x002fe200000010ff */
[----:B------:R-:W-:Y:S02]  /*1740*/  FMUL R67, R9, R23 ;  /* 0x0000001709437220 */ /* 0x000fe40000400000 */
[----:B------:R-:W0:Y:S01]  /*1750*/  LDSM.16.M88.4 R20, [R6+0x1800] ;  /* 0x001800000614783b */ /* 0x000e220000000200 */
[----:B------:R-:W-:-:S02]  /*1760*/  FFMA R52, R52, c[0x0][0x188], -R36 ;  /* 0x0000620034347a23 */ /* 0x000fc40000000824 */
[--C-:B------:R-:W-:Y:S02]  /*1770*/  FFMA R53, R53, c[0x0][0x188], -R36.reuse ;  /* 0x0000620035357a23 */ /* 0x100fe40000000824 */
[----:B------:R-:W-:Y:S02]  /*1780*/  FMUL R17, R17, 1.4426950216293334961 ;  /* 0x3fb8aa3b11117820 */ /* 0x000fe40000400000 */
[--C-:B------:R-:W-:Y:S01]  /*1790*/  FFMA R72, R72, c[0x0][0x188], -R36.reuse ;  /* 0x0000620048487a23 */ /* 0x100fe20000000824 */
[----:B------:R-:W-:Y:S01]  /*17a0*/  HMMA.16816.F32.BF16 R32, R60, R56, R32 ;  /* 0x000000383c20723c */ /* 0x000fe20000041820 */
[----:B------:R-:W-:Y:S02]  /*17b0*/  FMUL R52, R52, 1.4426950216293334961 ;  /* 0x3fb8aa3b34347820 */ /* 0x000fe40000400000 */
[----:B------:R-:W-:Y:S02]  /*17c0*/  FMUL R53, R53, 1.4426950216293334961 ;  /* 0x3fb8aa3b35357820 */ /* 0x000fe40000400000 */
[----:B------:R-:W-:-:S02]  /*17d0*/  FFMA R29, R29, c[0x0][0x188], -R36 ;  /* 0x000062001d1d7a23 */ /* 0x000fc40000000824 */
[--C-:B------:R-:W-:Y:S02]  /*17e0*/  FFMA R54, R54, c[0x0][0x188], -R39.reuse ;  /* 0x0000620036367a23 */ /* 0x100fe40000000827 */
[----:B------:R-:W-:Y:S01]  /*17f0*/  FFMA R55, R55, c[0x0][0x188], -R39 ;  /* 0x0000620037377a23 */ /* 0x000fe20000000827 */
[----:B------:R1:W-:Y:S01]  /*1800*/  MUFU.EX2 R56, R17 ;  /* 0x0000001100387308 */ /* 0x0003e20000000800 */
[----:B------:R-:W-:Y:S01]  /*1810*/  HMMA.16816.F32.BF16 R64, R60, R48, R64 ;  /* 0x000000303c40723c */ /* 0x000fe20000041840 */
[----:B-1----:R-:W-:-:S06]  /*1820*/  FMUL R17, R72, 1.4426950216293334961 ;  /* 0x3fb8aa3b48117820 */ /* 0x002fcc0000400000 */
[----:B------:R-:W-:Y:S01]  /*1830*/  MUFU.EX2 R85, R52 ;  /* 0x0000003400557308 */ /* 0x000fe20000000800 */
[----:B------:R-:W-:Y:S02]  /*1840*/  FMUL R72, R29, 1.4426950216293334961 ;  /* 0x3fb8aa3b1d487820 */ /* 0x000fe40000400000 */
[----:B------:R-:W-:Y:S02]  /*1850*/  FMUL R48, R54, 1.4426950216293334961 ;  /* 0x3fb8aa3b36307820 */ /* 0x000fe40000400000 */
[----:B------:R-:W-:-:S03]  /*1860*/  FMUL R29, R55, 1.4426950216293334961 ;  /* 0x3fb8aa3b371d7820 */ /* 0x000fc60000400000 */
[----:B------:R1:W-:Y:S02]  /*1870*/  MUFU.EX2 R86, R53 ;  /* 0x0000003500567308 */ /* 0x0003e40000000800 */
[----:B-1----:R-:W1:Y:S01]  /*1880*/  LDSM.16.M88.4 R52, [R6+0x1c00] ;  /* 0x001c00000634783b */ /* 0x002e620000000200 */
[----:B------:R-:W-:-:S05]  /*1890*/  FFMA R16, R16, c[0x0][0x188], -R36 ;  /* 0x0000620010107a23 */ /* 0x000fca0000000824 */
[----:B------:R-:W2:Y:S01]  /*18a0*/  MUFU.EX2 R48, R48 ;  /* 0x0000003000307308 */ /* 0x000ea20000000800 */
[C---:B------:R-:W-:Y:S02]  /*18b0*/  FMUL R24, R45.reuse, R24 ;  /* 0x000000182d187220 */ /* 0x040fe40000400000 */
[----:B------:R-:W-:Y:S02]  /*18c0*/  FMUL R25, R45, R25 ;  /* 0x000000192d197220 */ /* 0x000fe40000400000 */
[C---:B------:R-:W-:Y:S02]  /*18d0*/  FMUL R26, R9.reuse, R26 ;  /* 0x0000001a091a7220 */ /* 0x040fe40000400000 */
[----:B------:R-:W-:Y:S02]  /*18e0*/  FMUL R27, R9, R27 ;  /* 0x0000001b091b7220 */ /* 0x000fe40000400000 */
[--C-:B------:R-:W-:Y:S02]  /*18f0*/  FFMA R18, R18, c[0x0][0x188], -R39.reuse ;  /* 0x0000620012127a23 */ /* 0x100fe40000000827 */
[----:B------:R-:W-:Y:S01]  /*1900*/  FFMA R28, R28, c[0x0][0x188], -R36 ;  /* 0x000062001c1c7a23 */ /* 0x000fe20000000824 */
[----:B------:R-:W3:Y:S01]  /*1910*/  MUFU.EX2 R29, R29 ;  /* 0x0000001d001d7308 */ /* 0x000ee20000000800 */
[----:B------:R-:W-:-:S02]  /*1920*/  FFMA R19, R19, c[0x0][0x188], -R39 ;  /* 0x0000620013137a23 */ /* 0x000fc40000000827 */
[----:B------:R-:W-:Y:S02]  /*1930*/  FMUL R16, R16, 1.4426950216293334961 ;  /* 0x3fb8aa3b10107820 */ /* 0x000fe40000400000 */
[----:B------:R-:W-:Y:S02]  /*1940*/  FMUL R18, R18, 1.4426950216293334961 ;  /* 0x3fb8aa3b12127820 */ /* 0x000fe40000400000 */
[----:B------:R-:W-:Y:S02]  /*1950*/  FADD R84, R84, R88 ;  /* 0x0000005854547221 */ /* 0x000fe40000000000 */
[----:B------:R-:W-:Y:S02]  /*1960*/  FMUL R28, R28, 1.4426950216293334961 ;  /* 0x3fb8aa3b1c1c7820 */ /* 0x000fe40000400000 */
[----:B------:R-:W-:Y:S01]  /*1970*/  FADD R37, R37, R38 ;  /* 0x0000002625257221 */ /* 0x000fe20000000000 */
[----:B0-----:R-:W-:Y:S01]  /*1980*/  HMMA.16816.F32.BF16 R24, R60, R20, R24 ;  /* 0x000000143c18723c */ /* 0x001fe20000041818 */
[----:B------:R-:W-:Y:S01]  /*1990*/  FFMA R70, R70, c[0x0][0x188], -R39 ;  /* 0x0000620046467a23 */ /* 0x000fe20000000827 */
[----:B------:R0:W4:Y:S01]  /*19a0*/  MUFU.EX2 R57, R16 ;  /* 0x0000001000397308 */ /* 0x0001220000000800 */
[----:B------:R-:W-:-:S02]  /*19b0*/  FFMA R68, R68, c[0x0][0x188], -R36 ;  /* 0x0000620044447a23 */ /* 0x000fc40000000824 */
[----:B------:R-:W-:Y:S02]  /*19c0*/  FMUL R19, R19, 1.4426950216293334961 ;  /* 0x3fb8aa3b13137820 */ /* 0x000fe40000400000 */
[----:B------:R-:W-:Y:S02]  /*19d0*/  FADD R84, R89, R84 ;  /* 0x0000005459547221 */ /* 0x000fe40000000000 */
[----:B------:R-:W-:Y:S01]  /*19e0*/  FADD R37, R44, R37 ;  /* 0x000000252c257221 */ /* 0x000fe20000000000 */
[----:B------:R-:W-:Y:S01]  /*19f0*/  MUFU.EX2 R20, R18 ;  /* 0x0000001200147308 */ /* 0x000fe20000000800 */
[----:B------:R-:W-:Y:S02]  /*1a00*/  FMUL R21, R70, 1.4426950216293334961 ;  /* 0x3fb8aa3b46157820 */ /* 0x000fe40000400000 */
[----:B------:R-:W-:Y:S02]  /*1a10*/  FMUL R11, R68, 1.4426950216293334961 ;  /* 0x3fb8aa3b440b7820 */ /* 0x000fe40000400000 */
[----:B------:R-:W-:-:S02]  /*1a20*/  FFMA R69, R69, c[0x0][0x188], -R36 ;  /* 0x0000620045457a23 */ /* 0x000fc40000000824 */
[----:B------:R-:W-:Y:S01]  /*1a30*/  FMUL R40, R45, R40 ;  /* 0x000000282d287220 */ /* 0x000fe20000400000 */
[----:B------:R-:W-:Y:S01]  /*1a40*/  MUFU.EX2 R47, R28 ;  /* 0x0000001c002f7308 */ /* 0x000fe20000000800 */
[----:B------:R-:W-:Y:S02]  /*1a50*/  FMUL R42, R9, R42 ;  /* 0x0000002a092a7220 */ /* 0x000fe40000400000 */
[----:B------:R-:W-:Y:S02]  /*1a60*/  FMUL R41, R45, R41 ;  /* 0x000000292d297220 */ /* 0x000fe40000400000 */
[----:B------:R-:W-:Y:S02]  /*1a70*/  FMUL R43, R9, R43 ;  /* 0x0000002b092b7220 */ /* 0x000fe40000400000 */
[----:B------:R-:W-:Y:S01]  /*1a80*/  FFMA R71, R71, c[0x0][0x188], -R39 ;  /* 0x0000620047477a23 */ /* 0x000fe20000000827 */
[----:B------:R-:W5:Y:S01]  /*1a90*/  MUFU.EX2 R28, R19 ;  /* 0x00000013001c7308 */ /* 0x000f620000000800 */
[----:B------:R-:W-:-:S02]  /*1aa0*/  FADD R87, R87, R84 ;  /* 0x0000005457577221 */ /* 0x000fc40000000000 */
[----:B------:R-:W-:Y:S02]  /*1ab0*/  FADD R10, R10, R37 ;  /* 0x000000250a0a7221 */ /* 0x000fe40000000000 */
[----:B------:R-:W-:Y:S02]  /*1ac0*/  FMUL R12, R69, 1.4426950216293334961 ;  /* 0x3fb8aa3b450c7820 */ /* 0x000fe40000400000 */
[----:B------:R-:W-:Y:S01]  /*1ad0*/  FFMA R76, R76, c[0x0][0x188], -R36 ;  /* 0x000062004c4c7a23 */ /* 0x000fe20000000824 */
[----:B------:R-:W0:Y:S01]  /*1ae0*/  MUFU.EX2 R21, R21 ;  /* 0x0000001500157308 */ /* 0x000e220000000800 */
[----:B------:R-:W-:Y:S02]  /*1af0*/  FMUL R71, R71, 1.4426950216293334961 ;  /* 0x3fb8aa3b47477820 */ /* 0x000fe40000400000 */
[----:B------:R-:W-:Y:S02]  /*1b00*/  FFMA R78, R78, c[0x0][0x188], -R39 ;  /* 0x000062004e4e7a23 */ /* 0x000fe40000000827 */
[----:B--2---:R-:W-:Y:S01]  /*1b10*/  FADD R38, R48, R87 ;  /* 0x0000005730267221 */ /* 0x004fe20000000000 */
[----:B-1----:R-:W-:Y:S01]  /*1b20*/  HMMA.16816.F32.BF16 R40, R60, R52, R40 ;  /* 0x000000343c28723c */ /* 0x002fe20000041828 */
[----:B------:R-:W-:Y:S01]  /*1b30*/  FADD R37, R85, R10 ;  /* 0x0000000a55257221 */ /* 0x000fe20000000000 */
[----:B------:R-:W1:Y:S01]  /*1b40*/  MUFU.EX2 R11, R11 ;  /* 0x0000000b000b7308 */ /* 0x000e620000000800 */
[----:B------:R-:W-:-:S02]  /*1b50*/  FMUL R13, R76, 1.4426950216293334961 ;  /* 0x3fb8aa3b4c0d7820 */ /* 0x000fc40000400000 */
[----:B------:R-:W-:Y:S02]  /*1b60*/  FFMA R77, R77, c[0x0][0x188], -R36 ;  /* 0x000062004d4d7a23 */ /* 0x000fe40000000824 */
[----:B---3--:R-:W-:Y:S01]  /*1b70*/  F2FP.BF16.PACK_AB R61, R29, R48 ;  /* 0x000000301d3d723e */ /* 0x008fe200000010ff */
[----:B------:R-:W-:Y:S01]  /*1b80*/  FMUL R78, R78, 1.4426950216293334961 ;  /* 0x3fb8aa3b4e4e7820 */ /* 0x000fe20000400000 */
[C---:B------:R-:W-:Y:S01]  /*1b90*/  F2FP.BF16.PACK_AB R60, R86.reuse, R85 ;  /* 0x00000055563c723e */ /* 0x040fe200000010ff */
[----:B------:R2:W3:Y:S01]  /*1ba0*/  MUFU.EX2 R18, R71 ;  /* 0x0000004700127308 */ /* 0x0004e20000000800 */
[----:B------:R-:W-:Y:S02]  /*1bb0*/  FFMA R79, R79, c[0x0][0x188], -R39 ;  /* 0x000062004f4f7a23 */ /* 0x000fe40000000827 */
[----:B------:R-:W-:Y:S02]  /*1bc0*/  FADD R29, R29, R38 ;  /* 0x000000261d1d7221 */ /* 0x000fe40000000000 */
[----:B------:R-:W-:-:S02]  /*1bd0*/  FADD R86, R86, R37 ;  /* 0x0000002556567221 */ /* 0x000fc40000000000 */
[----:B------:R-:W-:Y:S01]  /*1be0*/  FFMA R74, R74, c[0x0][0x188], -R39 ;  /* 0x000062004a4a7a23 */ /* 0x000fe20000000827 */
[----:B------:R-:W1:Y:S01]  /*1bf0*/  MUFU.EX2 R12, R12 ;  /* 0x0000000c000c7308 */ /* 0x000e620000000800 */
[----:B0-----:R-:W-:Y:S01]  /*1c00*/  FMUL R16, R77, 1.4426950216293334961 ;  /* 0x3fb8aa3b4d107820 */ /* 0x001fe20000400000 */
[----:B----4-:R-:W-:Y:S01]  /*1c10*/  F2FP.BF16.PACK_AB R62, R56, R57 ;  /* 0x00000039383e723e */ /* 0x010fe200000010ff */
[----:B------:R-:W-:Y:S01]  /*1c20*/  FMUL R79, R79, 1.4426950216293334961 ;  /* 0x3fb8aa3b4f4f7820 */ /* 0x000fe20000400000 */
[----:B-----5:R-:W-:Y:S01]  /*1c30*/  F2FP.BF16.PACK_AB R63, R28, R20 ;  /* 0x000000141c3f723e */ /* 0x020fe200000010ff */
[----:B------:R-:W-:Y:S01]  /*1c40*/  FADD R29, R20, R29 ;  /* 0x0000001d141d7221 */ /* 0x000fe20000000000 */
[----:B--2---:R-:W0:Y:S01]  /*1c50*/  LDSM.16.M88.4 R68, [R119+0x1000] ;  /* 0x001000007744783b */ /* 0x004e220000000200 */
[----:B------:R-:W-:Y:S01]  /*1c60*/  FADD R57, R57, R86 ;  /* 0x0000005639397221 */ /* 0x000fe20000000000 */
[----:B------:R-:W2:Y:S01]  /*1c70*/  MUFU.EX2 R19, R78 ;  /* 0x0000004e00137308 */ /* 0x000ea20000000800 */
[----:B------:R-:W-:-:S02]  /*1c80*/  FMUL R10, R74, 1.4426950216293334961 ;  /* 0x3fb8aa3b4a0a7820 */ /* 0x000fc40000400000 */
[----:B------:R-:W-:Y:S02]  /*1c90*/  FFMA R75, R75, c[0x0][0x188], -R39 ;  /* 0x000062004b4b7a23 */ /* 0x000fe40000000827 */
[----:B------:R-:W-:-:S03]  /*1ca0*/  FFMA R73, R73, c[0x0][0x188], -R36 ;  /* 0x0000620049497a23 */ /* 0x000fc60000000824 */
[----:B------:R-:W4:Y:S01]  /*1cb0*/  MUFU.EX2 R13, R13 ;  /* 0x0000000d000d7308 */ /* 0x000f220000000800 */
[----:B------:R-:W-:Y:S02]  /*1cc0*/  FADD R28, R28, R29 ;  /* 0x0000001d1c1c7221 */ /* 0x000fe40000000000 */
[----:B------:R-:W-:Y:S02]  /*1cd0*/  FADD R56, R56, R57 ;  /* 0x0000003938387221 */ /* 0x000fe40000000000 */
[----:B------:R-:W-:-:S03]  /*1ce0*/  FMUL R37, R75, 1.4426950216293334961 ;  /* 0x3fb8aa3b4b257820 */ /* 0x000fc60000400000 */
[----:B------:R-:W5:Y:S01]  /*1cf0*/  MUFU.EX2 R52, R79 ;  /* 0x0000004f00347308 */ /* 0x000f620000000800 */
[----:B------:R-:W-:Y:S02]  /*1d00*/  FFMA R30, R30, c[0x0][0x188], -R39 ;  /* 0x000062001e1e7a23 */ /* 0x000fe40000000827 */
[----:B------:R-:W-:Y:S02]  /*1d10*/  FMUL R46, R73, 1.4426950216293334961 ;  /* 0x3fb8aa3b492e7820 */ /* 0x000fe40000400000 */
[----:B------:R-:W-:-:S03]  /*1d20*/  FADD R49, R21, R28 ;  /* 0x0000001c15317221 */ /* 0x000fc60000000000 */
[----:B------:R-:W0:Y:S01]  /*1d30*/  MUFU.EX2 R16, R16 ;  /* 0x0000001000107308 */ /* 0x000e220000000800 */
[----:B-1----:R-:W-:Y:S02]  /*1d40*/  FADD R29, R11, R56 ;  /* 0x000000380b1d7221 */ /* 0x002fe40000000000 */
[----:B------:R-:W-:Y:S02]  /*1d50*/  FFMA R31, R31, c[0x0][0x188], -R39 ;  /* 0x000062001f1f7a23 */ /* 0x000fe40000000827 */
[----:B------:R-:W-:-:S03]  /*1d60*/  FMUL R38, R30, 1.4426950216293334961 ;  /* 0x3fb8aa3b1e267820 */ /* 0x000fc60000400000 */
[----:B------:R-:W1:Y:S01]  /*1d70*/  MUFU.EX2 R10, R10 ;  /* 0x0000000a000a7308 */ /* 0x000e620000000800 */
[----:B---3--:R-:W-:Y:S02]  /*1d80*/  FADD R28, R18, R49 ;  /* 0x00000031121c7221 */ /* 0x008fe40000000000 */
[----:B------:R-:W-:-:S05]  /*1d90*/  FADD R20, R12, R29 ;  /* 0x0000001d0c147221 */ /* 0x000fca0000000000 */
[----:B------:R-:W3:Y:S01]  /*1da0*/  MUFU.EX2 R17, R17 ;  /* 0x0000001100117308 */ /* 0x000ee20000000800 */
[----:B------:R-:W-:Y:S02]  /*1db0*/  FMUL R44, R31, 1.4426950216293334961 ;  /* 0x3fb8aa3b1f2c7820 */ /* 0x000fe40000400000 */
[----:B--2---:R-:W-:-:S05]  /*1dc0*/  FADD R73, R19, R28 ;  /* 0x0000001c13497221 */ /* 0x004fca0000000000 */
[----:B------:R-:W2:Y:S01]  /*1dd0*/  MUFU.EX2 R37, R37 ;  /* 0x0000002500257308 */ /* 0x000ea20000000800 */
[----:B----4-:R-:W-:Y:S01]  /*1de0*/  FADD R53, R13, R20 ;  /* 0x000000140d357221 */ /* 0x010fe20000000000 */
[----:B------:R-:W-:Y:S06]  /*1df0*/  HMMA.16816.F32.BF16 R24, R60, R22, R24 ;  /* 0x000000163c18723c */ /* 0x000fec0000041818 */
[----:B------:R-:W4:Y:S01]  /*1e00*/  MUFU.EX2 R46, R46 ;  /* 0x0000002e002e7308 */ /* 0x000f220000000800 */
[----:B-----5:R-:W-:-:S07]  /*1e10*/  FADD R73, R52, R73 ;  /* 0x0000004934497221 */ /* 0x020fce0000000000 */
[----:B------:R-:W-:Y:S01]  /*1e20*/  MUFU.EX2 R72, R72 ;  /* 0x0000004800487308 */ /* 0x000fe20000000800 */
[----:B0-----:R-:W-:Y:S01]  /*1e30*/  FADD R20, R16, R53 ;  /* 0x0000003510147221 */ /* 0x001fe20000000000 */
[C---:B------:R-:W-:Y:S06]  /*1e40*/  HMMA.16816.F32.BF16 R32, R60.reuse, R58, R32 ;  /* 0x0000003a3c20723c */ /* 0x040fec0000041820 */
[----:B------:R-:W0:Y:S01]  /*1e50*/  MUFU.EX2 R38, R38 ;  /* 0x0000002600267308 */ /* 0x000e220000000800 */
[----:B-1----:R-:W-:Y:S01]  /*1e60*/  FADD R74, R10, R73 ;  /* 0x000000490a4a7221 */ /* 0x002fe20000000000 */
[----:B------:R-:W-:Y:S01]  /*1e70*/  HMMA.16816.F32.BF16 R64, R60, R50, R64 ;  /* 0x000000323c40723c */ /* 0x000fe20000041840 */
[----:B---3--:R-:W-:Y:S01]  /*1e80*/  FADD R53, R17, R20 ;  /* 0x0000001411357221 */ /* 0x008fe20000000000 */
[----:B------:R-:W-:Y:S04]  /*1e90*/  LDSM.16.M88.4 R56, [R119+0x1400] ;  /* 0x001400007738783b */ /* 0x000fe80000000200 */
[----:B------:R-:W1:Y:S01]  /*1ea0*/  MUFU.EX2 R44, R44 ;  /* 0x0000002c002c7308 */ /* 0x000e620000000800 */
[----:B--2---:R-:W-:Y:S01]  /*1eb0*/  FADD R23, R37, R74 ;  /* 0x0000004a25177221 */ /* 0x004fe20000000000 */
[----:B------:R-:W-:Y:S01]  /*1ec0*/  LDSM.16.M88.4 R48, [R119+0x1800] ;  /* 0x001800007730783b */ /* 0x000fe20000000200 */
[----:B----4-:R-:W-:-:S03]  /*1ed0*/  FADD R20, R46, R53 ;  /* 0x000000352e147221 */ /* 0x010fc60000000000 */
[----:B------:R-:W-:Y:S01]  /*1ee0*/  LDSM.16.M88.4 R28, [R119+0x1c00] ;  /* 0x001c0000771c783b */ /* 0x000fe20000000200 */
[----:B------:R-:W-:Y:S02]  /*1ef0*/  FADD R53, R47, R20 ;  /* 0x000000142f357221 */ /* 0x000fe40000000000 */
[----:B0-----:R-:W-:Y:S01]  /*1f00*/  FADD R23, R38, R23 ;  /* 0x0000001726177221 */ /* 0x001fe20000000000 */
[----:B------:R-:W-:Y:S01]  /*1f10*/  HMMA.16816.F32.BF16 R40, R60, R54, R40 ;  /* 0x000000363c28723c */ /* 0x000fe20000041828 */
[----:B------:R-:W-:-:S06]  /*1f20*/  FADD R53, R72, R53 ;  /* 0x0000003548357221 */ /* 0x000fcc0000000000 */
[----:B-1----:R-:W-:Y:S01]  /*1f30*/  FADD R54, R44, R23 ;  /* 0x000000172c367221 */ /* 0x002fe20000000000 */
[----:B------:R-:W0:Y:S04]  /*1f40*/  SHFL.BFLY PT, R55, R53, 0x2, 0x1f ;  /* 0x0c401f0035377f89 */ /* 0x000e2800000e0000 */
[----:B------:R-:W1:Y:S01]  /*1f50*/  SHFL.BFLY PT, R60, R54, 0x2, 0x1f ;  /* 0x0c401f00363c7f89 */ /* 0x000e6200000e0000 */
[----:B------:R-:W-:Y:S02]  /*1f60*/  F2FP.BF16.PACK_AB R20, R12, R11 ;  /* 0x0000000b0c14723e */ /* 0x000fe400000010ff */
[----:B------:R-:W-:Y:S02]  /*1f70*/  F2FP.BF16.PACK_AB R21, R18, R21 ;  /* 0x000000151215723e */ /* 0x000fe400000010ff */
[----:B------:R-:W-:-:S02]  /*1f80*/  F2FP.BF16.PACK_AB R22, R16, R13 ;  /* 0x0000000d1016723e */ /* 0x000fc400000010ff */
[----:B------:R-:W-:-:S07]  /*1f90*/  F2FP.BF16.PACK_AB R23, R52, R19 ;  /* 0x000000133417723e */ /* 0x000fce00000010ff */
[----:B------:R-:W-:Y:S01]  /*1fa0*/  HMMA.16816.F32.BF16 R32, R20, R68, R32 ;  /* 0x000000441420723c */ /* 0x000fe20000041820 */
[----:B0-----:R-:W-:Y:S02]  /*1fb0*/  FADD R55, R53, R55 ;  /* 0x0000003735377221 */ /* 0x001fe40000000000 */
[----:B-1----:R-:W-:-:S03]  /*1fc0*/  FADD R60, R54, R60 ;  /* 0x0000003c363c7221 */ /* 0x002fc60000000000 */
[----:B------:R-:W-:Y:S02]  /*1fd0*/  SHFL.BFLY PT, R12, R55, 0x1, 0x1f ;  /* 0x0c201f00370c7f89 */ /* 0x000fe400000e0000 */
[C---:B------:R-:W-:Y:S02]  /*1fe0*/  HMMA.16816.F32.BF16 R64, R20.reuse, R56, R64 ;  /* 0x000000381440723c */ /* 0x040fe40000041840 */
[----:B------:R-:W0:Y:S06]  /*1ff0*/  SHFL.BFLY PT, R11, R60, 0x1, 0x1f ;  /* 0x0c201f003c0b7f89 */ /* 0x000e2c00000e0000 */
[C---:B------:R-:W-:Y:S08]  /*2000*/  HMMA.16816.F32.BF16 R24, R20.reuse, R48, R24 ;  /* 0x000000301418723c */ /* 0x040ff00000041818 */
[----:B------:R-:W-:Y:S01]  /*2010*/  HMMA.16816.F32.BF16 R40, R20, R28, R40 ;  /* 0x0000001c1428723c */ /* 0x000fe20000041828 */
[----:B------:R-:W-:-:S04]  /*2020*/  IADD3 R3, R3, 0x40, RZ ;  /* 0x0000004003037810 */ /* 0x000fc80007ffe0ff */
[----:B------:R-:W-:Y:S02]  /*2030*/  ISETP.GE.AND P0, PT, R3, c[0x0][0x1d0], PT ;  /* 0x0000740003007a0c */ /* 0x000fe40003f06270 */
[----:B------:R-:W-:Y:S02]  /*2040*/  F2FP.BF16.PACK_AB R16, R46, R17 ;  /* 0x000000112e10723e */ /* 0x000fe400000010ff */
[----:B------:R-:W-:Y:S02]  /*2050*/  F2FP.BF16.PACK_AB R17, R37, R10 ;  /* 0x0000000a2511723e */ /* 0x000fe400000010ff */
[----:B------:R-:W-:Y:S02]  /*2060*/  F2FP.BF16.PACK_AB R18, R72, R47 ;  /* 0x0000002f4812723e */ /* 0x000fe400000010ff */
[----:B------:R-:W-:Y:S01]  /*2070*/  F2FP.BF16.PACK_AB R19, R44, R38 ;  /* 0x000000262c13723e */ /* 0x000fe200000010ff */
[----:B0-----:R-:W-:Y:S01]  /*2080*/  FADD R11, R60, R11 ;  /* 0x0000000b3c0b7221 */ /* 0x001fe20000000000 */
[----:B------:R-:W-:Y:S01]  /*2090*/  MOV R10, 0x40 ;  /* 0x00000040000a7802 */ /* 0x000fe20000000f00 */
[----:B------:R-:W-:-:S02]  /*20a0*/  FADD R12, R55, R12 ;  /* 0x0000000c370c7221 */ /* 0x000fc40000000000 */
[----:B------:R-:W-:Y:S02]  /*20b0*/  FFMA R8, R9, R8, R11 ;  /* 0x0000000809087223 */ /* 0x000fe4000000000b */
[----:B------:R-:W-:Y:S01]  /*20c0*/  HMMA.16816.F32.BF16 R32, R16, R70, R32 ;  /* 0x000000461020723c */ /* 0x000fe20000041820 */
[C---:B------:R-:W-:Y:S01]  /*20d0*/  IMAD R2, R10.reuse, c[0x0][0x1b4], R2 ;  /* 0x00006d000a027a24 */ /* 0x040fe200078e0202 */
[----:B------:R-:W-:Y:S01]  /*20e0*/  MOV R11, R39 ;  /* 0x00000027000b7202 */ /* 0x000fe20000000f00 */
[----:B------:R-:W-:Y:S01]  /*20f0*/  IMAD R5, R10, c[0x0][0x1a4], R5 ;  /* 0x000069000a057a24 */ /* 0x000fe200078e0205 */
[----:B------:R-:W-:Y:S01]  /*2100*/  MOV R10, R36 ;  /* 0x00000024000a7202 */ /* 0x000fe20000000f00 */
[----:B------:R-:W-:-:S03]  /*2110*/  FFMA R4, R45, R4, R12 ;  /* 0x000000042d047223 */ /* 0x000fc6000000000c */
[C---:B------:R-:W-:Y:S08]  /*2120*/  HMMA.16816.F32.BF16 R20, R16.reuse, R58, R64 ;  /* 0x0000003a1014723c */ /* 0x040ff00000041840 */
[C---:B------:R-:W-:Y:S08]  /*2130*/  HMMA.16816.F32.BF16 R24, R16.reuse, R50, R24 ;  /* 0x000000321018723c */ /* 0x040ff00000041818 */
[----:B------:R-:W-:Y:S01]  /*2140*/  HMMA.16816.F32.BF16 R40, R16, R30, R40 ;  /* 0x0000001e1028723c */ /* 0x000fe20000041828 */
[----:B------:R-:W-:Y:S01]  /*2150*/  @P0 CALL.REL.NOINC `(.L_x_0) ;  /* 0x0000001000000944 */ /* 0x000fe20003c00000 */
[----:B------:R-:W-:Y:S06]  /*2160*/  BRA `(.L_x_1) ;  /* 0xffffe9a000007947 */ /* 0x000fec000383ffff */
.L_x_0:
[C---:B------:R-:W-:Y:S01]  /*2170*/  LOP3.LUT R0, R121.reuse, 0xc0, RZ, 0xc0, !PT ;  /* 0x000000c079007812 */ /* 0x040fe200078ec0ff */
[----:B------:R-:W-:Y:S01]  /*2180*/  IMAD R3, R124, c[0x0][0x1c0], RZ ;  /* 0x000070007c037a24 */ /* 0x000fe200078e02ff */
[----:B------:R-:W-:Y:S01]  /*2190*/  MOV R15, R4 ;  /* 0x00000004000f7202 */ /* 0x000fe20000000f00 */
[----:B------:R-:W-:Y:S01]  /*21a0*/  IMAD R6, R118, c[0x0][0x1c4], RZ ;  /* 0x0000710076067a24 */ /* 0x000fe200078e02ff */
[----:B------:R-:W-:Y:S01]  /*21b0*/  ISETP.NE.U32.AND P0, PT, R0, RZ, PT ;  /* 0x000000ff0000720c */ /* 0x000fe20003f05070 */
[----:B------:R-:W-:Y:S01]  /*21c0*/  BAR.SYNC.DEFER_BLOCKING 0x0 ;  /* 0x0000000000007b1d */ /* 0x000fe20000010000 */
[----:B------:R-:W-:-:S02]  /*21d0*/  SHF.L.U32 R0, R121, 0x4, RZ ;  /* 0x0000000479007819 */ /* 0x000fc400000006ff */
[C---:B------:R-:W-:Y:S02]  /*21e0*/  FSETP.GEU.AND P2, PT, R15.reuse, 1.175494350822287508e-38, PT ;  /* 0x008000000f00780b */ /* 0x040fe40003f4e000 */
[----:B------:R-:W-:Y:S02]  /*21f0*/  LOP3.LUT R0, R0, 0x30, RZ, 0xc0, !PT ;  /* 0x0000003000007812 */ /* 0x000fe400078ec0ff */
[----:B------:R-:W-:Y:S02]  /*2200*/  SHF.R.S32.HI R5, RZ, 0x2, R121 ;  /* 0x00000002ff057819 */ /* 0x000fe40000011479 */
[----:B------:R-:W-:Y:S01]  /*2210*/  LOP3.LUT R13, R0, 0x380, R123, 0xf8, !PT ;  /* 0x00000380000d7812 */ /* 0x000fe200078ef87b */
[----:B------:R-:W-:Y:S01]  /*2220*/  FMUL R0, R15, 8388608 ;  /* 0x4b0000000f007820 */ /* 0x000fe20000400000 */
[----:B------:R-:W-:Y:S02]  /*2230*/  LOP3.LUT R125, R125, 0x440, RZ, 0xc0, !PT ;  /* 0x000004407d7d7812 */ /* 0x000fe400078ec0ff */
[----:B------:R-:W-:-:S02]  /*2240*/  SHF.L.U32 R4, R121, 0x2, RZ ;  /* 0x0000000279047819 */ /* 0x000fc400000006ff */
[----:B------:R-:W-:Y:S02]  /*2250*/  FSEL R0, R0, R15, !P2 ;  /* 0x0000000f00007208 */ /* 0x000fe40005000000 */
[----:B------:R-:W-:Y:S02]  /*2260*/  SGXT R5, R5, 0x1 ;  /* 0x000000010505781a */ /* 0x000fe40000000200 */
[----:B------:R-:W-:Y:S02]  /*2270*/  IADD3 R2, R0, -0x3f3504f3, RZ ;  /* 0xc0cafb0d00027810 */ /* 0x000fe40007ffe0ff */
[----:B------:R-:W-:Y:S02]  /*2280*/  LOP3.LUT R125, R125, 0x1f8, R4, 0x78, !PT ;  /* 0x000001f87d7d7812 */ /* 0x000fe400078e7804 */
[----:B------:R-:W-:Y:S02]  /*2290*/  LOP3.LUT R7, R2, 0xff800000, RZ, 0xc0, !PT ;  /* 0xff80000002077812 */ /* 0x000fe400078ec0ff */
[----:B------:R-:W-:-:S02]  /*22a0*/  LOP3.LUT R12, R4, 0xc0, RZ, 0xc0, !PT ;  /* 0x000000c0040c7812 */ /* 0x000fc400078ec0ff */
[----:B------:R-:W-:Y:S02]  /*22b0*/  LOP3.LUT R4, R5, 0x440, RZ, 0xc0, !PT ;  /* 0x0000044005047812 */ /* 0x000fe400078ec0ff */
[----:B------:R-:W0:Y:S01]  /*22c0*/  I2F R5, R7 ;  /* 0x0000000700057306 */ /* 0x000e220000201400 */
[----:B------:R-:W-:Y:S02]  /*22d0*/  SHF.R.U32.HI R11, RZ, 0x1, R121 ;  /* 0x00000001ff0b7819 */ /* 0x000fe40000011679 */
[C---:B------:R-:W-:Y:S02]  /*22e0*/  SHF.L.U32 R2, R3.reuse, 0x1, RZ ;  /* 0x0000000103027819 */ /* 0x040fe400000006ff */
[----:B------:R-:W-:Y:S01]  /*22f0*/  LOP3.LUT R11, R4, 0x40, R11, 0x78, !PT ;  /* 0x00000040040b7812 */ /* 0x000fe200078e780b */
[----:B------:R-:W-:Y:S01]  /*2300*/  IMAD.HI R4, R3, 0x2, RZ ;  /* 0x0000000203047827 */ /* 0x000fe200078e02ff */
[C---:B------:R-:W-:Y:S02]  /*2310*/  SHF.L.U32 R9, R6.reuse, 0x1, RZ ;  /* 0x0000000106097819 */ /* 0x040fe400000006ff */
[----:B------:R-:W-:Y:S01]  /*2320*/  FSETP.GT.AND P1, PT, |R15|, 8.50705917302346158658e+37, PT ;  /* 0x7e8000000f00780b */ /* 0x000fe20003f24200 */
[----:B------:R-:W-:Y:S01]  /*2330*/  IMAD.HI R3, R6, 0x2, RZ ;  /* 0x0000000206037827 */ /* 0x000fe200078e02ff */
[----:B------:R-:W-:-:S02]  /*2340*/  FSEL R6, RZ, -23, P2 ;  /* 0xc1b80000ff067808 */ /* 0x000fc40001000000 */
[----:B------:R-:W-:Y:S02]  /*2350*/  MOV R28, R8 ;  /* 0x00000008001c7202 */ /* 0x000fe40000000f00 */
[----:B------:R-:W-:Y:S01]  /*2360*/  IADD3 R2, P3, P4, R9, c[0x0][0x178], R2 ;  /* 0x00005e0009027a10 */ /* 0x000fe20007c7e002 */
[----:B0-----:R-:W-:Y:S01]  /*2370*/  FFMA.FTZ R6, R5, 1.1920928955078125e-07, R6 ;  /* 0x3400000005067823 */ /* 0x001fe20000010006 */
[----:B------:R-:W-:Y:S01]  /*2380*/  FSETP.GEU.AND P2, PT, |R15|, 1.175494350822287508e-38, PT ;  /* 0x008000000f00780b */ /* 0x000fe20003f4e200 */
[C---:B------:R-:W-:Y:S01]  /*2390*/  FMUL R5, R28.reuse, 8388608 ;  /* 0x4b0000001c057820 */ /* 0x040fe20000400000 */
[----:B------:R-:W-:Y:S02]  /*23a0*/  SHF.R.S32.HI R10, RZ, 0x3, R121 ;  /* 0x00000003ff0a7819 */ /* 0x000fe40000011479 */
[----:B------:R-:W-:Y:S01]  /*23b0*/  IADD3.X R4, R3, c[0x0][0x17c], R4, P3, P4 ;  /* 0x00005f0003047a10 */ /* 0x000fe20001fe8404 */
[----:B------:R-:W-:Y:S01]  /*23c0*/  @P1 FMUL R15, R15, 0.25 ;  /* 0x3e8000000f0f1820 */ /* 0x000fe20000400000 */
[----:B------:R-:W-:Y:S01]  /*23d0*/  FSETP.GEU.AND P4, PT, R28, 1.175494350822287508e-38, PT ;  /* 0x008000001c00780b */ /* 0x000fe20003f8e000 */
[----:B------:R-:W-:Y:S01]  /*23e0*/  @P1 FMUL R24, R24, 0.25 ;  /* 0x3e80000018181820 */ /* 0x000fe20000400000 */
[----:B------:R-:W-:Y:S01]  /*23f0*/  SGXT R10, R10, 0x1 ;  /* 0x000000010a0a781a */ /* 0x000fe20000000200 */
[----:B------:R-:W-:Y:S01]  /*2400*/  @P1 FMUL R41, R41, 0.25 ;  /* 0x3e80000029291820 */ /* 0x000fe20000400000 */
[----:B------:R-:W-:Y:S01]  /*2410*/  FSEL R5, R5, R28, !P4 ;  /* 0x0000001c05057208 */ /* 0x000fe20006000000 */
[----:B------:R-:W-:Y:S01]  /*2420*/  @P1 FMUL R40, R40, 0.25 ;  /* 0x3e80000028281820 */ /* 0x000fe20000400000 */
[----:B------:R-:W-:Y:S01]  /*2430*/  LOP3.LUT R10, R13, 0x808, R10, 0xf8, !PT ;  /* 0x000008080d0a7812 */ /* 0x000fe200078ef80a */
[----:B------:R-:W-:Y:S01]  /*2440*/  @!P2 FMUL R15, R15, 16777216 ;  /* 0x4b8000000f0fa820 */ /* 0x000fe20000400000 */
[----:B------:R-:W-:Y:S01]  /*2450*/  IADD3 R8, R5, -0x3f3504f3, RZ ;  /* 0xc0cafb0d05087810 */ /* 0x000fe20007ffe0ff */
[----:B------:R-:W-:Y:S01]  /*2460*/  @!P2 FMUL R24, R24, 16777216 ;  /* 0x4b8000001818a820 */ /* 0x000fe20000400000 */
[----:B------:R-:W-:Y:S01]  /*2470*/  MOV R30, R26 ;  /* 0x0000001a001e7202 */ /* 0x000fe20000000f00 */
[----:B------:R-:W-:Y:S01]  /*2480*/  @P1 FMUL R25, R25, 0.25 ;  /* 0x3e80000019191820 */ /* 0x000fe20000400000 */
[----:B------:R-:W-:Y:S01]  /*2490*/  LOP3.LUT R26, R10, R11, RZ, 0xfc, !PT ;  /* 0x0000000b0a1a7212 */ /* 0x000fe200078efcff */
[----:B------:R-:W-:Y:S01]  /*24a0*/  @P1 FMUL R21, R21, 0.25 ;  /* 0x3e80000015151820 */ /* 0x000fe20000400000 */
[----:B------:R-:W-:Y:S01]  /*24b0*/  FSETP.GT.AND P3, PT, |R28|, 8.50705917302346158658e+37, PT ;  /* 0x7e8000001c00780b */ /* 0x000fe20003f64200 */
[----:B------:R-:W0:Y:S01]  /*24c0*/  MUFU.RCP R11, R15 ;  /* 0x0000000f000b7308 */ /* 0x000e220000001000 */
[----:B------:R-:W-:Y:S01]  /*24d0*/  LOP3.LUT R10, R8, 0xff800000, RZ, 0xc0, !PT ;  /* 0xff800000080a7812 */ /* 0x000fe200078ec0ff */
[----:B------:R-:W-:Y:S01]  /*24e0*/  @P1 FMUL R20, R20, 0.25 ;  /* 0x3e80000014141820 */ /* 0x000fe20000400000 */
[----:B------:R-:W-:Y:S01]  /*24f0*/  FSETP.GEU.AND P5, PT, |R28|, 1.175494350822287508e-38, PT ;  /* 0x008000001c00780b */ /* 0x000fe20003fae200 */
[----:B------:R-:W-:Y:S01]  /*2500*/  @P1 FMUL R33, R33, 0.25 ;  /* 0x3e80000021211820 */ /* 0x000fe20000400000 */
[----:B------:R-:W-:Y:S01]  /*2510*/  FSEL R8, RZ, -23, P4 ;  /* 0xc1b80000ff087808 */ /* 0x000fe20002000000 */
[----:B------:R-:W-:Y:S01]  /*2520*/  @!P2 FMUL R41, R41, 16777216 ;  /* 0x4b8000002929a820 */ /* 0x000fe20000400000 */
[----:B------:R-:W-:Y:S01]  /*2530*/  MOV R18, R32 ;  /* 0x0000002000127202 */ /* 0x000fe20000000f00 */
[----:B------:R-:W1:Y:S01]  /*2540*/  I2F R9, R10 ;  /* 0x0000000a00097306 */ /* 0x000e620000201400 */
[----:B------:R-:W-:Y:S01]  /*2550*/  LOP3.LUT R123, R123, 0x38, RZ, 0xc0, !PT ;  /* 0x000000387b7b7812 */ /* 0x000fe200078ec0ff */
[----:B------:R-:W-:Y:S01]  /*2560*/  @!P2 FMUL R40, R40, 16777216 ;  /* 0x4b8000002828a820 */ /* 0x000fe20000400000 */
[----:B------:R-:W-:Y:S01]  /*2570*/  MOV R38, R34 ;  /* 0x0000002200267202 */ /* 0x000fe20000000f00 */
[----:B------:R-:W-:Y:S01]  /*2580*/  @P3 FMUL R28, R28, 0.25 ;  /* 0x3e8000001c1c3820 */ /* 0x000fe20000400000 */
[----:B------:R-:W-:Y:S01]  /*2590*/  MOV R34, R22 ;  /* 0x0000001600227202 */ /* 0x000fe20000000f00 */
[----:B------:R-:W-:Y:S01]  /*25a0*/  @P1 FMUL R18, R18, 0.25 ;  /* 0x3e80000012121820 */ /* 0x000fe20000400000 */
[----:B------:R-:W-:Y:S01]  /*25b0*/  MOV R32, R23 ;  /* 0x0000001700207202 */ /* 0x000fe20000000f00 */
[----:B------:R-:W-:Y:S01]  /*25c0*/  @!P5 FMUL R28, R28, 16777216 ;  /* 0x4b8000001c1cd820 */ /* 0x000fe20000400000 */
[----:B------:R-:W-:Y:S01]  /*25d0*/  IADD3 R12, R123, R12, RZ ;  /* 0x0000000c7b0c7210 */ /* 0x000fe20007ffe0ff */
[----:B0-----:R-:W-:Y:S01]  /*25e0*/  FMUL R14, R11, R24 ;  /* 0x000000180b0e7220 */ /* 0x001fe20000400000 */
[----:B------:R-:W-:Y:S01]  /*25f0*/  LOP3.LUT R121, R121, 0x8, RZ, 0xc0, !PT ;  /* 0x0000000879797812 */ /* 0x000fe200078ec0ff */
[----:B------:R-:W-:Y:S01]  /*2600*/  @!P2 FMUL R25, R25, 16777216 ;  /* 0x4b8000001919a820 */ /* 0x000fe20000400000 */
[----:B------:R-:W-:Y:S01]  /*2610*/  IADD3 R7, R0, -R7, RZ ;  /* 0x8000000700077210 */ /* 0x000fe20007ffe0ff */
[----:B------:R-:W-:Y:S01]  /*2620*/  @!P2 FMUL R21, R21, 16777216 ;  /* 0x4b8000001515a820 */ /* 0x000fe20000400000 */
[----:B------:R-:W-:Y:S01]  /*2630*/  LEA.HI R3, R121, R12, RZ, 0x1f ;  /* 0x0000000c79037211 */ /* 0x000fe200078ff8ff */
[----:B-1----:R-:W-:Y:S01]  /*2640*/  FFMA.FTZ R24, R9, 1.1920928955078125e-07, R8 ;  /* 0x3400000009187823 */ /* 0x002fe20000010008 */
[C---:B------:R-:W-:Y:S01]  /*2650*/  IADD3 R10, R5.reuse, -R10, RZ ;  /* 0x8000000a050a7210 */ /* 0x040fe20007ffe0ff */
[----:B------:R-:W0:Y:S01]  /*2660*/  MUFU.RCP R9, R28 ;  /* 0x0000001c00097308 */ /* 0x000e220000001000 */
[----:B------:R-:W-:Y:S01]  /*2670*/  @!P2 FMUL R20, R20, 16777216 ;  /* 0x4b8000001414a820 */ /* 0x000fe20000400000 */
[----:B------:R-:W-:Y:S01]  /*2680*/  ISETP.GE.U32.AND P1, PT, R5, 0x7f800000, PT ;  /* 0x7f8000000500780c */ /* 0x000fe20003f26070 */
[----:B------:R-:W-:Y:S01]  /*2690*/  @!P2 FMUL R18, R18, 16777216 ;  /* 0x4b8000001212a820 */ /* 0x000fe20000400000 */
[----:B------:R-:W-:Y:S01]  /*26a0*/  LOP3.LUT R122, R122, 0xf8, RZ, 0xc0, !PT ;  /* 0x000000f87a7a7812 */ /* 0x000fe200078ec0ff */
[----:B------:R-:W-:Y:S01]  /*26b0*/  @!P2 FMUL R33, R33, 16777216 ;  /* 0x4b8000002121a820 */ /* 0x000fe20000400000 */
[----:B------:R-:W-:Y:S01]  /*26c0*/  ISETP.GE.U32.AND P2, PT, R0, 0x7f800000, PT ;  /* 0x7f8000000000780c */ /* 0x000fe20003f46070 */
[----:B------:R-:W-:-:S02]  /*26d0*/  @P3 FMUL R43, R43, 0.25 ;  /* 0x3e8000002b2b3820 */ /* 0x000fc40000400000 */
[----:B------:R-:W-:Y:S02]  /*26e0*/  @P3 FMUL R42, R42, 0.25 ;  /* 0x3e8000002a2a3820 */ /* 0x000fe40000400000 */
[----:B------:R-:W-:Y:S02]  /*26f0*/  @P3 FMUL R27, R27, 0.25 ;  /* 0x3e8000001b1b3820 */ /* 0x000fe40000400000 */
[----:B------:R-:W-:Y:S02]  /*2700*/  @P3 FMUL R30, R30, 0.25 ;  /* 0x3e8000001e1e3820 */ /* 0x000fe40000400000 */
[----:B------:R-:W-:Y:S02]  /*2710*/  @P3 FMUL R32, R32, 0.25 ;  /* 0x3e80000020203820 */ /* 0x000fe40000400000 */
[----:B------:R-:W-:Y:S02]  /*2720*/  @P3 FMUL R34, R34, 0.25 ;  /* 0x3e80000022223820 */ /* 0x000fe40000400000 */
[----:B------:R-:W-:-:S02]  /*2730*/  @P3 FMUL R35, R35, 0.25 ;  /* 0x3e80000023233820 */ /* 0x000fc40000400000 */
[C---:B------:R-:W-:Y:S02]  /*2740*/  FMUL R12, R11.reuse, R41 ;  /* 0x000000290b0c7220 */ /* 0x040fe40000400000 */
[C---:B------:R-:W-:Y:S01]  /*2750*/  FMUL R13, R11.reuse, R40 ;  /* 0x000000280b0d7220 */ /* 0x040fe20000400000 */
[----:B------:R-:W-:Y:S01]  /*2760*/  MOV R40, 0x3dc6b27f ;  /* 0x3dc6b27f00287802 */ /* 0x000fe20000000f00 */
[C---:B------:R-:W-:Y:S02]  /*2770*/  FMUL R15, R11.reuse, R25 ;  /* 0x000000190b0f7220 */ /* 0x040fe40000400000 */
[C---:B------:R-:W-:Y:S02]  /*2780*/  FMUL R17, R11.reuse, R20 ;  /* 0x000000140b117220 */ /* 0x040fe40000400000 */
[C---:B------:R-:W-:Y:S01]  /*2790*/  FMUL R18, R11.reuse, R18 ;  /* 0x000000120b127220 */ /* 0x040fe20000400000 */
[----:B------:R-:W-:Y:S01]  /*27a0*/  F2FP.BF16.PACK_AB R23, R12, R15 ;  /* 0x0000000f0c17723e */ /* 0x000fe200000010ff */
[----:B------:R-:W-:Y:S01]  /*27b0*/  FMUL R16, R11, R21 ;  /* 0x000000150b107220 */ /* 0x000fe20000400000 */
[----:B------:R-:W-:Y:S01]  /*27c0*/  F2FP.BF16.PACK_AB R21, R13, R14 ;  /* 0x0000000e0d15723e */ /* 0x000fe200000010ff */
[----:B------:R-:W-:Y:S01]  /*27d0*/  @P3 FMUL R38, R38, 0.25 ;  /* 0x3e80000026263820 */ /* 0x000fe20000400000 */
[----:B------:R-:W-:Y:S01]  /*27e0*/  F2FP.BF16.PACK_AB R20, R17, R18 ;  /* 0x000000121114723e */ /* 0x000fe200000010ff */
[----:B------:R-:W-:-:S02]  /*27f0*/  FMUL R11, R11, R33 ;  /* 0x000000210b0b7220 */ /* 0x000fc40000400000 */
[----:B------:R-:W-:Y:S02]  /*2800*/  @!P5 FMUL R43, R43, 16777216 ;  /* 0x4b8000002b2bd820 */ /* 0x000fe40000400000 */
[----:B------:R-:W-:Y:S01]  /*2810*/  @!P5 FMUL R42, R42, 16777216 ;  /* 0x4b8000002a2ad820 */ /* 0x000fe20000400000 */
[----:B------:R-:W-:Y:S01]  /*2820*/  F2FP.BF16.PACK_AB R22, R16, R11 ;  /* 0x0000000b1016723e */ /* 0x000fe200000010ff */
[----:B------:R-:W-:Y:S01]  /*2830*/  @!P5 FMUL R27, R27, 16777216 ;  /* 0x4b8000001b1bd820 */ /* 0x000fe20000400000 */
[----:B------:R1:W-:Y:S01]  /*2840*/  STS.64 [R125], R20 ;  /* 0x000000147d007388 */ /* 0x0003e20000000a00 */
[----:B------:R-:W-:Y:S02]  /*2850*/  @!P5 FMUL R30, R30, 16777216 ;  /* 0x4b8000001e1ed820 */ /* 0x000fe40000400000 */
[----:B------:R-:W-:Y:S01]  /*2860*/  @!P5 FMUL R32, R32, 16777216 ;  /* 0x4b8000002020d820 */ /* 0x000fe20000400000 */
[----:B------:R2:W-:Y:S01]  /*2870*/  STS.64 [R125+0x200], R22 ;  /* 0x000200167d007388 */ /* 0x0005e20000000a00 */
[----:B------:R-:W-:-:S02]  /*2880*/  @!P5 FMUL R34, R34, 16777216 ;  /* 0x4b8000002222d820 */ /* 0x000fc40000400000 */
[----:B------:R-:W-:Y:S02]  /*2890*/  @!P5 FMUL R35, R35, 16777216 ;  /* 0x4b8000002323d820 */ /* 0x000fe40000400000 */
[----:B------:R-:W-:Y:S02]  /*28a0*/  @!P5 FMUL R38, R38, 16777216 ;  /* 0x4b8000002626d820 */ /* 0x000fe40000400000 */
[C---:B0-----:R-:W-:Y:S01]  /*28b0*/  FMUL R11, R9.reuse, R43 ;  /* 0x0000002b090b7220 */ /* 0x041fe20000400000 */
[----:B-1----:R-:W-:Y:S01]  /*28c0*/  LOP3.LUT R20, R26, 0x8, RZ, 0x3c, !PT ;  /* 0x000000081a147812 */ /* 0x002fe200078e3cff */
[C---:B------:R-:W-:Y:S02]  /*28d0*/  FMUL R12, R9.reuse, R42 ;  /* 0x0000002a090c7220 */ /* 0x040fe40000400000 */
[C---:B------:R-:W-:Y:S01]  /*28e0*/  FMUL R14, R9.reuse, R27 ;  /* 0x0000001b090e7220 */ /* 0x040fe20000400000 */
[----:B--2---:R-:W-:Y:S01]  /*28f0*/  MOV R22, c[0x0][0x1c8] ;  /* 0x0000720000167a02 */ /* 0x004fe20000000f00 */
[C---:B------:R-:W-:Y:S01]  /*2900*/  FMUL R13, R9.reuse, R30 ;  /* 0x0000001e090d7220 */ /* 0x040fe20000400000 */
[----:B------:R-:W-:Y:S01]  /*2910*/  @P2 MOV R27, 0x7f800000 ;  /* 0x7f800000001b2802 */ /* 0x000fe20000000f00 */
[----:B------:R-:W-:Y:S01]  /*2920*/  FMUL R15, R9, R32 ;  /* 0x00000020090f7220 */ /* 0x000fe20000400000 */
[----:B------:R-:W-:Y:S01]  /*2930*/  F2FP.BF16.PACK_AB R19, R11, R14 ;  /* 0x0000000e0b13723e */ /* 0x000fe200000010ff */
[C---:B------:R-:W-:Y:S01]  /*2940*/  FMUL R16, R9.reuse, R34 ;  /* 0x0000002209107220 */ /* 0x040fe20000400000 */
[----:B------:R-:W-:Y:S01]  /*2950*/  F2FP.BF16.PACK_AB R17, R12, R13 ;  /* 0x0000000d0c11723e */ /* 0x000fe200000010ff */
[----:B------:R-:W-:Y:S01]  /*2960*/  FMUL R18, R9, R35 ;  /* 0x0000002309127220 */ /* 0x000fe20000400000 */
[----:B------:R-:W-:Y:S01]  /*2970*/  LOP3.LUT R12, R125, 0x8, RZ, 0x3c, !PT ;  /* 0x000000087d0c7812 */ /* 0x000fe200078e3cff */
[----:B------:R-:W-:-:S02]  /*2980*/  FMUL R9, R9, R38 ;  /* 0x0000002609097220 */ /* 0x000fc40000400000 */
[----:B------:R-:W-:Y:S01]  /*2990*/  FADD R7, R7, -1 ;  /* 0xbf80000007077421 */ /* 0x000fe20000000000 */
[----:B------:R-:W-:Y:S01]  /*29a0*/  F2FP.BF16.PACK_AB R18, R15, R18 ;  /* 0x000000120f12723e */ /* 0x000fe200000010ff */
[----:B------:R-:W-:Y:S01]  /*29b0*/  FADD R25, R10, -1 ;  /* 0xbf8000000a197421 */ /* 0x000fe20000000000 */
[----:B------:R-:W-:Y:S01]  /*29c0*/  F2FP.BF16.PACK_AB R16, R16, R9 ;  /* 0x000000091010723e */ /* 0x000fe200000010ff */
[-C--:B------:R-:W-:Y:S02]  /*29d0*/  FFMA.FTZ R8, R7, R40.reuse, -0.16845393180847167969 ;  /* 0xbe2c7f3007087423 */ /* 0x080fe40000010028 */
[----:B------:R-:W-:Y:S01]  /*29e0*/  STS.64 [R12+0xa00], R18 ;  /* 0x000a00120c007388 */ /* 0x000fe20000000a00 */
[----:B------:R-:W-:Y:S02]  /*29f0*/  FFMA.FTZ R10, R25, R40, -0.16845393180847167969 ;  /* 0xbe2c7f30190a7423 */ /* 0x000fe40000010028 */
[----:B------:R-:W-:Y:S01]  /*2a00*/  FFMA.FTZ R8, R7, R8, 0.1716887056827545166 ;  /* 0x3e2fcf2a07087423 */ /* 0x000fe20000010008 */
[----:B------:R0:W-:Y:S01]  /*2a10*/  STS.64 [R12+0x800], R16 ;  /* 0x000800100c007388 */ /* 0x0001e20000000a00 */
[----:B------:R-:W-:-:S02]  /*2a20*/  FFMA.FTZ R10, R25, R10, 0.1716887056827545166 ;  /* 0x3e2fcf2a190a7423 */ /* 0x000fc4000001000a */
[----:B------:R-:W-:Y:S01]  /*2a30*/  FFMA.FTZ R8, R7, R8, -0.17900948226451873779 ;  /* 0xbe374e4307087423 */ /* 0x000fe20000010008 */
[----:B------:R-:W-:Y:S01]  /*2a40*/  BAR.SYNC.DEFER_BLOCKING 0x0 ;  /* 0x0000000000007b1d */ /* 0x000fe20000010000 */
[----:B------:R-:W-:Y:S02]  /*2a50*/  FFMA.FTZ R10, R25, R10, -0.17900948226451873779 ;  /* 0xbe374e43190a7423 */ /* 0x000fe4000001000a */
[C---:B------:R-:W-:Y:S02]  /*2a60*/  FFMA.FTZ R8, R7.reuse, R8, 0.20512372255325317383 ;  /* 0x3e520bf407087423 */ /* 0x040fe40000010008 */
[----:B------:R-:W-:Y:S02]  /*2a70*/  IMAD R9, R120, c[0x0][0x1c8], RZ ;  /* 0x0000720078097a24 */ /* 0x000fe400078e02ff */
[----:B------:R-:W-:Y:S02]  /*2a80*/  FFMA.FTZ R8, R7, R8, -0.24046532809734344482 ;  /* 0xbe763c8b07087423 */ /* 0x000fe40000010008 */
[----:B------:R-:W-:Y:S01]  /*2a90*/  FFMA.FTZ R10, R25, R10, 0.20512372255325317383 ;  /* 0x3e520bf4190a7423 */ /* 0x000fe2000001000a */
[----:B------:R-:W-:Y:S01]  /*2aa0*/  LEA R11, R22, R9, 0x2 ;  /* 0x00000009160b7211 */ /* 0x000fe200078e10ff */
[----:B------:R-:W-:-:S02]  /*2ab0*/  FFMA.FTZ R8, R7, R8, 0.28857114911079406738 ;  /* 0x3e93bf9907087423 */ /* 0x000fc40000010008 */
[----:B0-----:R-:W-:Y:S01]  /*2ac0*/  FFMA.FTZ R12, R25, R10, -0.24046532809734344482 ;  /* 0xbe763c8b190c7423 */ /* 0x001fe2000001000a */
[C---:B------:R-:W-:Y:S01]  /*2ad0*/  LEA R13, R22.reuse, R11, 0x2 ;  /* 0x0000000b160d7211 */ /* 0x040fe200078e10ff */
[----:B------:R-:W-:Y:S01]  /*2ae0*/  FFMA.FTZ R8, R7, R8, -0.36067417263984680176 ;  /* 0xbeb8aa4907087423 */ /* 0x000fe20000010008 */
[----:B------:R-:W-:Y:S01]  /*2af0*/  LEA R10, P4, R11, R2, 0x1 ;  /* 0x000000020b0a7211 */ /* 0x000fe200078808ff */
[----:B------:R-:W-:Y:S01]  /*2b00*/  FFMA.FTZ R14, R25, R12, 0.28857114911079406738 ;  /* 0x3e93bf99190e7423 */ /* 0x000fe2000001000c */
[C---:B------:R-:W-:Y:S01]  /*2b10*/  LEA R15, R22.reuse, R13, 0x2 ;  /* 0x0000000d160f7211 */ /* 0x040fe200078e10ff */
[----:B------:R-:W-:Y:S01]  /*2b20*/  FFMA.FTZ R8, R7, R8, 0.48089820146560668945 ;  /* 0x3ef6384a07087423 */ /* 0x000fe20000010008 */
[----:B------:R-:W-:Y:S01]  /*2b30*/  LEA.HI.X.SX32 R11, R11, R4, 0x1, P4 ;  /* 0x000000040b0b7211 */ /* 0x000fe200020f0eff */
[----:B------:R-:W-:Y:S01]  /*2b40*/  FFMA.FTZ R14, R25, R14, -0.36067417263984680176 ;  /* 0xbeb8aa49190e7423 */ /* 0x000fe2000001000e */
[C---:B------:R-:W-:Y:S01]  /*2b50*/  LEA R17, R22.reuse, R15, 0x2 ;  /* 0x0000000f16117211 */ /* 0x040fe200078e10ff */
[----:B------:R-:W-:Y:S01]  /*2b60*/  FFMA.FTZ R8, R7, R8, -0.72134751081466674805 ;  /* 0xbf38aa3b07087423 */ /* 0x000fe20000010008 */
[----:B------:R0:W1:Y:S01]  /*2b70*/  LDS.64 R28, [R26] ;  /* 0x000000001a1c7984 */ /* 0x0000620000000a00 */
[----:B------:R-:W-:Y:S01]  /*2b80*/  FFMA.FTZ R18, R25, R14, 0.48089820146560668945 ;  /* 0x3ef6384a19127423 */ /* 0x000fe2000001000e */
[C---:B------:R-:W-:Y:S01]  /*2b90*/  LEA R19, R22.reuse, R17, 0x2 ;  /* 0x0000001116137211 */ /* 0x040fe200078e10ff */
[----:B------:R-:W-:Y:S01]  /*2ba0*/  FMUL R8, R7, R8 ;  /* 0x0000000807087220 */ /* 0x000fe20000400000 */
[----:B------:R2:W3:Y:S01]  /*2bb0*/  LDS.64 R30, [R20] ;  /* 0x00000000141e7984 */ /* 0x0004e20000000a00 */
[----:B------:R-:W-:Y:S01]  /*2bc0*/  FFMA.FTZ R18, R25, R18, -0.72134751081466674805 ;  /* 0xbf38aa3b19127423 */ /* 0x000fe20000010012 */
[C---:B------:R-:W-:Y:S01]  /*2bd0*/  LEA R21, R22.reuse, R19, 0x2 ;  /* 0x0000001316157211 */ /* 0x040fe200078e10ff */
[----:B------:R-:W-:Y:S01]  /*2be0*/  FMUL R8, R7, R8 ;  /* 0x0000000807087220 */ /* 0x000fe20000400000 */
[----:B------:R-:W-:Y:S01]  /*2bf0*/  LEA R12, P5, R13, R2, 0x1 ;  /* 0x000000020d0c7211 */ /* 0x000fe200078a08ff */
[----:B0-----:R-:W-:Y:S01]  /*2c00*/  FMUL R26, R25, R18 ;  /* 0x00000012191a7220 */ /* 0x001fe20000400000 */
[-C--:B------:R-:W-:Y:S01]  /*2c10*/  LEA R16, P4, R17, R2.reuse, 0x1 ;  /* 0x0000000211107211 */ /* 0x080fe200078808ff */
[----:B------:R-:W-:Y:S01]  /*2c20*/  FFMA.FTZ R7, R7, 1.4426950216293334961, R8 ;  /* 0x3fb8aa3b07077823 */ /* 0x000fe20000010008 */
[----:B------:R-:W-:Y:S01]  /*2c30*/  LEA R8, P3, R9, R2, 0x1 ;  /* 0x0000000209087211 */ /* 0x000fe200078608ff */
[----:B------:R-:W-:Y:S01]  /*2c40*/  FMUL R26, R25, R26 ;  /* 0x0000001a191a7220 */ /* 0x000fe20000400000 */
[----:B------:R-:W-:Y:S01]  /*2c50*/  LEA R23, R22, R21, 0x2 ;  /* 0x0000001516177211 */ /* 0x000fe200078e10ff */
[----:B------:R-:W-:Y:S01]  /*2c60*/  FADD R6, R6, R7 ;  /* 0x0000000706067221 */ /* 0x000fe20000000000 */
[----:B------:R-:W-:Y:S01]  /*2c70*/  LEA.HI.X.SX32 R9, R9, R4, 0x1, P3 ;  /* 0x0000000409097211 */ /* 0x000fe200018f0eff */
[----:B------:R-:W-:Y:S01]  /*2c80*/  FFMA.FTZ R25, R25, 1.4426950216293334961, R26 ;  /* 0x3fb8aa3b19197823 */ /* 0x000fe2000001001a */
[----:B------:R-:W-:Y:S01]  /*2c90*/  LEA R14, P3, R15, R2, 0x1 ;  /* 0x000000020f0e7211 */ /* 0x000fe200078608ff */
[----:B------:R-:W-:Y:S01]  /*2ca0*/  @P2 FFMA.FTZ R6, R0, R27, +INF ;  /* 0x7f80000000062423 */ /* 0x000fe2000001001b */
[-C--:B------:R-:W-:Y:S01]  /*2cb0*/  LEA.HI.X.SX32 R13, R13, R4.reuse, 0x1, P5 ;  /* 0x000000040d0d7211 */ /* 0x080fe200028f0eff */
[----:B------:R-:W-:Y:S01]  /*2cc0*/  FADD R24, R24, R25 ;  /* 0x0000001918187221 */ /* 0x000fe20000000000 */
[----:B------:R-:W-:-:S02]  /*2cd0*/  LEA.HI.X.SX32 R15, R15, R4, 0x1, P3 ;  /* 0x000000040f0f7211 */ /* 0x000fc400018f0eff */
[----:B------:R-:W-:Y:S02]  /*2ce0*/  LEA R18, P3, R19, R2, 0x1 ;  /* 0x0000000213127211 */ /* 0x000fe400078608ff */
[----:B------:R-:W-:Y:S02]  /*2cf0*/  LEA.HI.X.SX32 R17, R17, R4, 0x1, P4 ;  /* 0x0000000411117211 */ /* 0x000fe400020f0eff */
[-C--:B--2---:R-:W-:Y:S02]  /*2d00*/  LEA R20, P4, R21, R2.reuse, 0x1 ;  /* 0x0000000215147211 */ /* 0x084fe400078808ff */
[----:B------:R-:W-:Y:S02]  /*2d10*/  LEA R22, P5, R23, R2, 0x1 ;  /* 0x0000000217167211 */ /* 0x000fe400078a08ff */
[----:B------:R-:W-:Y:S02]  /*2d20*/  LEA.HI.X.SX32 R19, R19, R4, 0x1, P3 ;  /* 0x0000000413137211 */ /* 0x000fe400018f0eff */
[----:B------:R-:W-:-:S02]  /*2d30*/  @P1 MOV R2, 0x7f800000 ;  /* 0x7f80000000021802 */ /* 0x000fc40000000f00 */
[----:B------:R-:W-:Y:S02]  /*2d40*/  FSETP.NEU.AND P3, PT, R0, RZ, PT ;  /* 0x000000ff0000720b */ /* 0x000fe40003f6d000 */
[----:B------:R-:W-:Y:S01]  /*2d50*/  LEA.HI.X.SX32 R21, R21, R4, 0x1, P4 ;  /* 0x0000000415157211 */ /* 0x000fe200020f0eff */
[----:B------:R-:W-:Y:S01]  /*2d60*/  @P1 FFMA.FTZ R24, R5, R2, +INF ;  /* 0x7f80000005181423 */ /* 0x000fe20000010002 */
[----:B-1----:R-:W-:Y:S01]  /*2d70*/  PRMT R0, R28, 0x7632, R0 ;  /* 0x000076321c007816 */ /* 0x002fe20000000000 */
[----:B------:R-:W-:Y:S01]  /*2d80*/  STG.E.U16 [R8.64], R28 ;  /* 0x0000001c08007986 */ /* 0x000fe2000c101504 */
[----:B------:R-:W-:Y:S02]  /*2d90*/  PRMT R2, R29, 0x7632, R2 ;  /* 0x000076321d027816 */ /* 0x000fe40000000002 */
[----:B---3--:R-:W-:Y:S01]  /*2da0*/  PRMT R7, R30, 0x7632, R7 ;  /* 0x000076321e077816 */ /* 0x008fe20000000007 */
[----:B------:R0:W-:Y:S01]  /*2db0*/  STG.E.U16 [R10.64], R30 ;  /* 0x0000001e0a007986 */ /* 0x0001e2000c101504 */
[----:B------:R-:W-:-:S02]  /*2dc0*/  LEA.HI.X.SX32 R23, R23, R4, 0x1, P5 ;  /* 0x0000000417177211 */ /* 0x000fc400028f0eff */
[----:B------:R-:W-:Y:S01]  /*2dd0*/  FSETP.NEU.AND P2, PT, R5, RZ, PT ;  /* 0x000000ff0500720b */ /* 0x000fe20003f4d000 */
[----:B------:R1:W-:Y:S01]  /*2de0*/  STG.E.U16 [R12.64], R0 ;  /* 0x000000000c007986 */ /* 0x0003e2000c101504 */
[----:B------:R-:W-:Y:S02]  /*2df0*/  FSEL R5, R6, -INF , P3 ;  /* 0xff80000006057808 */ /* 0x000fe40001800000 */
[----:B------:R-:W-:Y:S01]  /*2e00*/  FSEL R24, R24, -INF , P2 ;  /* 0xff80000018187808 */ /* 0x000fe20001000000 */
[----:B------:R1:W-:Y:S02]  /*2e10*/  STG.E.U16 [R14.64], R7 ;  /* 0x000000070e007986 */ /* 0x0003e4000c101504 */
[----:B------:R-:W-:Y:S01]  /*2e20*/  FFMA R36, R5, 0.69314718246459960938, R36 ;  /* 0x3f31721805247823 */ /* 0x000fe20000000024 */
[----:B0-----:R-:W-:Y:S01]  /*2e30*/  PRMT R11, R31, 0x7632, R11 ;  /* 0x000076321f0b7816 */ /* 0x001fe2000000000b */
[----:B------:R1:W-:Y:S01]  /*2e40*/  STG.E.U16 [R16.64], R29 ;  /* 0x0000001d10007986 */ /* 0x0003e2000c101504 */
[----:B------:R-:W-:-:S03]  /*2e50*/  FFMA R37, R24, 0.69314718246459960938, R39 ;  /* 0x3f31721818257823 */ /* 0x000fc60000000027 */
[----:B------:R1:W-:Y:S04]  /*2e60*/  STG.E.U16 [R18.64], R31 ;  /* 0x0000001f12007986 */ /* 0x0003e8000c101504 */
[----:B------:R1:W-:Y:S04]  /*2e70*/  STG.E.U16 [R20.64], R2 ;  /* 0x0000000214007986 */ /* 0x0003e8000c101504 */
[----:B------:R1:W-:Y:S04]  /*2e80*/  STG.E.U16 [R22.64], R11 ;  /* 0x0000000b16007986 */ /* 0x0003e8000c101504 */
[----:B------:R-:W-:Y:S06]  /*2e90*/  BAR.SYNC.DEFER_BLOCKING 0x0 ;  /* 0x0000000000007b1d */ /* 0x000fec0000010000 */
[----:B------:R1:W-:Y:S04]  /*2ea0*/  STS.64 [R122], R36 ;  /* 0x000000247a007388 */ /* 0x0003e80000000a00 */
[----:B------:R-:W-:Y:S06]  /*2eb0*/  BAR.SYNC.DEFER_BLOCKING 0x0 ;  /* 0x0000000000007b1d */ /* 0x000fec0000010000 */
[----:B------:R-:W-:Y:S05]  /*2ec0*/  @P0 EXIT ;  /* 0x000000000000094d */ /* 0x000fea0003800000 */
[----:B-1----:R-:W0:Y:S01]  /*2ed0*/  LDS R3, [R3] ;  /* 0x0000000003037984 */ /* 0x002e220000000800 */
[----:B------:R-:W-:Y:S01]  /*2ee0*/  IMAD R124, R124, c[0x0][0x1cc], RZ ;  /* 0x000073007c7c7a24 */ /* 0x000fe200078e02ff */
[C---:B------:R-:W-:Y:S01]  /*2ef0*/  SHF.L.U32 R5, R118.reuse, 0x2, RZ ;  /* 0x0000000276057819 */ /* 0x040fe200000006ff */
[----:B------:R-:W-:-:S03]  /*2f00*/  IMAD.HI R7, R118, 0x4, RZ ;  /* 0x0000000476077827 */ /* 0x000fc600078e02ff */
[C---:B------:R-:W-:Y:S01]  /*2f10*/  SHF.L.U32 R4, R124.reuse, 0x2, RZ ;  /* 0x000000027c047819 */ /* 0x040fe200000006ff */
[----:B------:R-:W-:-:S03]  /*2f20*/  IMAD.HI R124, R124, 0x4, RZ ;  /* 0x000000047c7c7827 */ /* 0x000fc600078e02ff */
[----:B------:R-:W-:-:S04]  /*2f30*/  IADD3 R4, P0, P1, R5, c[0x0][0x180], R4 ;  /* 0x0000600005047a10 */ /* 0x000fc8000791e004 */
[----:B------:R-:W-:-:S05]  /*2f40*/  IADD3.X R5, R7, c[0x0][0x184], R124, P0, P1 ;  /* 0x0000610007057a10 */ /* 0x000fca00007e247c */
[----:B0-----:R-:W-:Y:S01]  /*2f50*/  STG.E [R4.64], R3 ;  /* 0x0000000304007986 */ /* 0x001fe2000c101904 */
[----:B------:R-:W-:Y:S05]  /*2f60*/  EXIT ;  /* 0x000000000000794d */ /* 0x000fea0003800000 */
.L_x_2:
[----:B------:R-:W-:-:S00]  /*2f70*/  BRA `(.L_x_2) ;  /* 0xfffffff000007947 */ /* 0x000fc0000383ffff */
[----:B------:R-:W-:-:S00]  /*2f80*/  NOP ;  /* 0x0000000000007918 */ /* 0x000fc00000000000 */
[----:B------:R-:W-:-:S00]  /*2f90*/  NOP ;  /* 0x0000000000007918 */ /* 0x000fc00000000000 */
[----:B------:R-:W-:-:S00]  /*2fa0*/  NOP ;  /* 0x0000000000007918 */ /* 0x000fc00000000000 */
[----:B------:R-:W-:-:S00]  /*2fb0*/  NOP ;  /* 0x0000000000007918 */ /* 0x000fc00000000000 */
[----:B------:R-:W-:-:S00]  /*2fc0*/  NOP ;  /* 0x0000000000007918 */ /* 0x000fc00000000000 */
[----:B------:R-:W-:-:S00]  /*2fd0*/  NOP ;  /* 0x0000000000007918 */ /* 0x000fc00000000000 */
[----:B------:R-:W-:-:S00]  /*2fe0*/  NOP ;  /* 0x0000000000007918 */ /* 0x000fc00000000000 */
[----:B------:R-:W-:-:S00]  /*2ff0*/  NOP ;  /* 0x0000000000007918 */ /* 0x000fc00000000000 */
.L_x_3:


//--------------------- .nv.global.init           --------------------------
	.section	.nv.global.init,"aw",@progbits
.nv.global.init:
	.type		_$_str,@object
	.size		_$_str,(.L_0 - _$_str)
_$_str:
        /*0000*/ 	.byte	0x5f, 0x5f, 0x43, 0x55, 0x44, 0x41, 0x5f, 0x46, 0x54, 0x5a, 0x00
.L_0:


//--------------------- .nv.shared.attn_fwd       --------------------------
	.section	.nv.shared.attn_fwd,"aw",@nobits
	.sectionflags	@""
	.align	16
